//
// Generated by NVIDIA NVVM Compiler
//
// Compiler Build ID: CL-36424714
// Cuda compilation tools, release 13.0, V13.0.88
// Based on NVVM 20.0.0
//

.version 9.0
.target sm_100
.address_size 64

	// .globl	_Z4loopPdPiS0_S_iid

.visible .entry _Z4loopPdPiS0_S_iid(
	.param .u64 .ptr .align 1 _Z4loopPdPiS0_S_iid_param_0,
	.param .u64 .ptr .align 1 _Z4loopPdPiS0_S_iid_param_1,
	.param .u64 .ptr .align 1 _Z4loopPdPiS0_S_iid_param_2,
	.param .u64 .ptr .align 1 _Z4loopPdPiS0_S_iid_param_3,
	.param .u32 _Z4loopPdPiS0_S_iid_param_4,
	.param .u32 _Z4loopPdPiS0_S_iid_param_5,
	.param .f64 _Z4loopPdPiS0_S_iid_param_6
)
{
	.local .align 8 .b8 	__local_depot0[864];
	.reg .b64 	%SP;
	.reg .b64 	%SPL;
	.reg .pred 	%p<19>;
	.reg .b16 	%rs<2>;
	.reg .b32 	%r<49>;
	.reg .b64 	%rd<632>;
	.reg .b64 	%fd<348>;

	mov.u64 	%SPL, __local_depot0;
	ld.param.u32 	%r6, [_Z4loopPdPiS0_S_iid_param_4];
	ld.param.u32 	%r7, [_Z4loopPdPiS0_S_iid_param_5];
	add.u64 	%rd1, %SPL, 0;
	add.u64 	%rd2, %SPL, 648;
	mov.u32 	%r8, %ctaid.x;
	mov.u32 	%r9, %ntid.x;
	mov.u32 	%r10, %tid.x;
	mad.lo.s32 	%r1, %r8, %r9, %r10;
	mul.lo.s32 	%r11, %r7, %r6;
	setp.ge.s32 	%p1, %r1, %r11;
	@%p1 bra 	$L__BB0_7;
	ld.param.u32 	%r44, [_Z4loopPdPiS0_S_iid_param_5];
	rem.s32 	%r12, %r1, %r44;
	setp.lt.s32 	%p2, %r12, 1;
	add.s32 	%r13, %r44, -1;
	setp.ge.s32 	%p3, %r12, %r13;
	or.pred  	%p4, %p2, %p3;
	@%p4 bra 	$L__BB0_7;
	ld.param.u32 	%r45, [_Z4loopPdPiS0_S_iid_param_5];
	div.s32 	%r14, %r1, %r45;
	setp.lt.s32 	%p5, %r14, 1;
	add.s32 	%r15, %r6, -1;
	setp.ge.s32 	%p6, %r14, %r15;
	or.pred  	%p7, %p5, %p6;
	@%p7 bra 	$L__BB0_7;
	ld.param.f64 	%fd347, [_Z4loopPdPiS0_S_iid_param_6];
	ld.param.u32 	%r46, [_Z4loopPdPiS0_S_iid_param_5];
	ld.param.u64 	%rd627, [_Z4loopPdPiS0_S_iid_param_0];
	cvta.to.global.u64 	%rd12, %rd627;
	mov.u32 	%r17, %ctaid.x;
	mov.u32 	%r18, %ntid.x;
	mov.u32 	%r19, %tid.x;
	mad.lo.s32 	%r20, %r17, %r18, %r19;
	sub.s32 	%r21, %r20, %r46;
	mad.lo.s32 	%r22, %r21, 3, -3;
	mul.wide.s32 	%rd13, %r22, 8;
	add.s64 	%rd14, %rd12, %rd13;
	ld.global.u8 	%rd15, [%rd14];
	ld.global.u8 	%rd16, [%rd14+1];
	shl.b64 	%rd17, %rd16, 8;
	or.b64  	%rd18, %rd17, %rd15;
	ld.global.u8 	%rd19, [%rd14+2];
	shl.b64 	%rd20, %rd19, 16;
	ld.global.u8 	%rd21, [%rd14+3];
	shl.b64 	%rd22, %rd21, 24;
	or.b64  	%rd23, %rd22, %rd20;
	or.b64  	%rd24, %rd23, %rd18;
	ld.global.u8 	%rd25, [%rd14+4];
	ld.global.u8 	%rd26, [%rd14+5];
	shl.b64 	%rd27, %rd26, 8;
	or.b64  	%rd28, %rd27, %rd25;
	ld.global.u8 	%rd29, [%rd14+6];
	shl.b64 	%rd30, %rd29, 16;
	ld.global.u8 	%rd31, [%rd14+7];
	shl.b64 	%rd32, %rd31, 24;
	or.b64  	%rd33, %rd32, %rd30;
	or.b64  	%rd34, %rd33, %rd28;
	shl.b64 	%rd35, %rd34, 32;
	or.b64  	%rd36, %rd35, %rd24;
	mov.b64 	%fd29, %rd36;
	ld.global.u8 	%rd37, [%rd14+8];
	ld.global.u8 	%rd38, [%rd14+9];
	shl.b64 	%rd39, %rd38, 8;
	or.b64  	%rd40, %rd39, %rd37;
	ld.global.u8 	%rd41, [%rd14+10];
	shl.b64 	%rd42, %rd41, 16;
	ld.global.u8 	%rd43, [%rd14+11];
	shl.b64 	%rd44, %rd43, 24;
	or.b64  	%rd45, %rd44, %rd42;
	or.b64  	%rd46, %rd45, %rd40;
	ld.global.u8 	%rd47, [%rd14+12];
	ld.global.u8 	%rd48, [%rd14+13];
	shl.b64 	%rd49, %rd48, 8;
	or.b64  	%rd50, %rd49, %rd47;
	ld.global.u8 	%rd51, [%rd14+14];
	shl.b64 	%rd52, %rd51, 16;
	ld.global.u8 	%rd53, [%rd14+15];
	shl.b64 	%rd54, %rd53, 24;
	or.b64  	%rd55, %rd54, %rd52;
	or.b64  	%rd56, %rd55, %rd50;
	shl.b64 	%rd57, %rd56, 32;
	or.b64  	%rd58, %rd57, %rd46;
	mov.b64 	%fd30, %rd58;
	ld.global.u8 	%rd59, [%rd14+16];
	ld.global.u8 	%rd60, [%rd14+17];
	shl.b64 	%rd61, %rd60, 8;
	or.b64  	%rd62, %rd61, %rd59;
	ld.global.u8 	%rd63, [%rd14+18];
	shl.b64 	%rd64, %rd63, 16;
	ld.global.u8 	%rd65, [%rd14+19];
	shl.b64 	%rd66, %rd65, 24;
	or.b64  	%rd67, %rd66, %rd64;
	or.b64  	%rd68, %rd67, %rd62;
	ld.global.u8 	%rd69, [%rd14+20];
	ld.global.u8 	%rd70, [%rd14+21];
	shl.b64 	%rd71, %rd70, 8;
	or.b64  	%rd72, %rd71, %rd69;
	ld.global.u8 	%rd73, [%rd14+22];
	shl.b64 	%rd74, %rd73, 16;
	ld.global.u8 	%rd75, [%rd14+23];
	shl.b64 	%rd76, %rd75, 24;
	or.b64  	%rd77, %rd76, %rd74;
	or.b64  	%rd78, %rd77, %rd72;
	shl.b64 	%rd79, %rd78, 32;
	or.b64  	%rd80, %rd79, %rd68;
	mov.b64 	%fd31, %rd80;
	ld.global.u8 	%rd81, [%rd14+24];
	ld.global.u8 	%rd82, [%rd14+25];
	shl.b64 	%rd83, %rd82, 8;
	or.b64  	%rd84, %rd83, %rd81;
	ld.global.u8 	%rd85, [%rd14+26];
	shl.b64 	%rd86, %rd85, 16;
	ld.global.u8 	%rd87, [%rd14+27];
	shl.b64 	%rd88, %rd87, 24;
	or.b64  	%rd89, %rd88, %rd86;
	or.b64  	%rd90, %rd89, %rd84;
	ld.global.u8 	%rd91, [%rd14+28];
	ld.global.u8 	%rd92, [%rd14+29];
	shl.b64 	%rd93, %rd92, 8;
	or.b64  	%rd94, %rd93, %rd91;
	ld.global.u8 	%rd95, [%rd14+30];
	shl.b64 	%rd96, %rd95, 16;
	ld.global.u8 	%rd97, [%rd14+31];
	shl.b64 	%rd98, %rd97, 24;
	or.b64  	%rd99, %rd98, %rd96;
	or.b64  	%rd100, %rd99, %rd94;
	shl.b64 	%rd101, %rd100, 32;
	or.b64  	%rd102, %rd101, %rd90;
	mov.b64 	%fd32, %rd102;
	ld.global.u8 	%rd103, [%rd14+32];
	ld.global.u8 	%rd104, [%rd14+33];
	shl.b64 	%rd105, %rd104, 8;
	or.b64  	%rd106, %rd105, %rd103;
	ld.global.u8 	%rd107, [%rd14+34];
	shl.b64 	%rd108, %rd107, 16;
	ld.global.u8 	%rd109, [%rd14+35];
	shl.b64 	%rd110, %rd109, 24;
	or.b64  	%rd111, %rd110, %rd108;
	or.b64  	%rd112, %rd111, %rd106;
	ld.global.u8 	%rd113, [%rd14+36];
	ld.global.u8 	%rd114, [%rd14+37];
	shl.b64 	%rd115, %rd114, 8;
	or.b64  	%rd116, %rd115, %rd113;
	ld.global.u8 	%rd117, [%rd14+38];
	shl.b64 	%rd118, %rd117, 16;
	ld.global.u8 	%rd119, [%rd14+39];
	shl.b64 	%rd120, %rd119, 24;
	or.b64  	%rd121, %rd120, %rd118;
	or.b64  	%rd122, %rd121, %rd116;
	shl.b64 	%rd123, %rd122, 32;
	or.b64  	%rd124, %rd123, %rd112;
	mov.b64 	%fd33, %rd124;
	ld.global.u8 	%rd125, [%rd14+40];
	ld.global.u8 	%rd126, [%rd14+41];
	shl.b64 	%rd127, %rd126, 8;
	or.b64  	%rd128, %rd127, %rd125;
	ld.global.u8 	%rd129, [%rd14+42];
	shl.b64 	%rd130, %rd129, 16;
	ld.global.u8 	%rd131, [%rd14+43];
	shl.b64 	%rd132, %rd131, 24;
	or.b64  	%rd133, %rd132, %rd130;
	or.b64  	%rd134, %rd133, %rd128;
	ld.global.u8 	%rd135, [%rd14+44];
	ld.global.u8 	%rd136, [%rd14+45];
	shl.b64 	%rd137, %rd136, 8;
	or.b64  	%rd138, %rd137, %rd135;
	ld.global.u8 	%rd139, [%rd14+46];
	shl.b64 	%rd140, %rd139, 16;
	ld.global.u8 	%rd141, [%rd14+47];
	shl.b64 	%rd142, %rd141, 24;
	or.b64  	%rd143, %rd142, %rd140;
	or.b64  	%rd144, %rd143, %rd138;
	shl.b64 	%rd145, %rd144, 32;
	or.b64  	%rd146, %rd145, %rd134;
	mov.b64 	%fd34, %rd146;
	ld.global.u8 	%rd147, [%rd14+48];
	ld.global.u8 	%rd148, [%rd14+49];
	shl.b64 	%rd149, %rd148, 8;
	or.b64  	%rd150, %rd149, %rd147;
	ld.global.u8 	%rd151, [%rd14+50];
	shl.b64 	%rd152, %rd151, 16;
	ld.global.u8 	%rd153, [%rd14+51];
	shl.b64 	%rd154, %rd153, 24;
	or.b64  	%rd155, %rd154, %rd152;
	or.b64  	%rd156, %rd155, %rd150;
	ld.global.u8 	%rd157, [%rd14+52];
	ld.global.u8 	%rd158, [%rd14+53];
	shl.b64 	%rd159, %rd158, 8;
	or.b64  	%rd160, %rd159, %rd157;
	ld.global.u8 	%rd161, [%rd14+54];
	shl.b64 	%rd162, %rd161, 16;
	ld.global.u8 	%rd163, [%rd14+55];
	shl.b64 	%rd164, %rd163, 24;
	or.b64  	%rd165, %rd164, %rd162;
	or.b64  	%rd166, %rd165, %rd160;
	shl.b64 	%rd167, %rd166, 32;
	or.b64  	%rd168, %rd167, %rd156;
	mov.b64 	%fd35, %rd168;
	ld.global.u8 	%rd169, [%rd14+56];
	ld.global.u8 	%rd170, [%rd14+57];
	shl.b64 	%rd171, %rd170, 8;
	or.b64  	%rd172, %rd171, %rd169;
	ld.global.u8 	%rd173, [%rd14+58];
	shl.b64 	%rd174, %rd173, 16;
	ld.global.u8 	%rd175, [%rd14+59];
	shl.b64 	%rd176, %rd175, 24;
	or.b64  	%rd177, %rd176, %rd174;
	or.b64  	%rd178, %rd177, %rd172;
	ld.global.u8 	%rd179, [%rd14+60];
	ld.global.u8 	%rd180, [%rd14+61];
	shl.b64 	%rd181, %rd180, 8;
	or.b64  	%rd182, %rd181, %rd179;
	ld.global.u8 	%rd183, [%rd14+62];
	shl.b64 	%rd184, %rd183, 16;
	ld.global.u8 	%rd185, [%rd14+63];
	shl.b64 	%rd186, %rd185, 24;
	or.b64  	%rd187, %rd186, %rd184;
	or.b64  	%rd188, %rd187, %rd182;
	shl.b64 	%rd189, %rd188, 32;
	or.b64  	%rd190, %rd189, %rd178;
	mov.b64 	%fd36, %rd190;
	ld.global.u8 	%rd191, [%rd14+64];
	ld.global.u8 	%rd192, [%rd14+65];
	shl.b64 	%rd193, %rd192, 8;
	or.b64  	%rd194, %rd193, %rd191;
	ld.global.u8 	%rd195, [%rd14+66];
	shl.b64 	%rd196, %rd195, 16;
	ld.global.u8 	%rd197, [%rd14+67];
	shl.b64 	%rd198, %rd197, 24;
	or.b64  	%rd199, %rd198, %rd196;
	or.b64  	%rd200, %rd199, %rd194;
	ld.global.u8 	%rd201, [%rd14+68];
	ld.global.u8 	%rd202, [%rd14+69];
	shl.b64 	%rd203, %rd202, 8;
	or.b64  	%rd204, %rd203, %rd201;
	ld.global.u8 	%rd205, [%rd14+70];
	shl.b64 	%rd206, %rd205, 16;
	ld.global.u8 	%rd207, [%rd14+71];
	shl.b64 	%rd208, %rd207, 24;
	or.b64  	%rd209, %rd208, %rd206;
	or.b64  	%rd210, %rd209, %rd204;
	shl.b64 	%rd211, %rd210, 32;
	or.b64  	%rd212, %rd211, %rd200;
	mov.b64 	%fd37, %rd212;
	mul.lo.s32 	%r23, %r46, 3;
	add.s32 	%r24, %r22, %r23;
	mul.wide.s32 	%rd213, %r24, 8;
	add.s64 	%rd214, %rd12, %rd213;
	ld.global.u8 	%rd215, [%rd214];
	ld.global.u8 	%rd216, [%rd214+1];
	shl.b64 	%rd217, %rd216, 8;
	or.b64  	%rd218, %rd217, %rd215;
	ld.global.u8 	%rd219, [%rd214+2];
	shl.b64 	%rd220, %rd219, 16;
	ld.global.u8 	%rd221, [%rd214+3];
	shl.b64 	%rd222, %rd221, 24;
	or.b64  	%rd223, %rd222, %rd220;
	or.b64  	%rd224, %rd223, %rd218;
	ld.global.u8 	%rd225, [%rd214+4];
	ld.global.u8 	%rd226, [%rd214+5];
	shl.b64 	%rd227, %rd226, 8;
	or.b64  	%rd228, %rd227, %rd225;
	ld.global.u8 	%rd229, [%rd214+6];
	shl.b64 	%rd230, %rd229, 16;
	ld.global.u8 	%rd231, [%rd214+7];
	shl.b64 	%rd232, %rd231, 24;
	or.b64  	%rd233, %rd232, %rd230;
	or.b64  	%rd234, %rd233, %rd228;
	shl.b64 	%rd235, %rd234, 32;
	or.b64  	%rd236, %rd235, %rd224;
	mov.b64 	%fd38, %rd236;
	ld.global.u8 	%rd237, [%rd214+8];
	ld.global.u8 	%rd238, [%rd214+9];
	shl.b64 	%rd239, %rd238, 8;
	or.b64  	%rd240, %rd239, %rd237;
	ld.global.u8 	%rd241, [%rd214+10];
	shl.b64 	%rd242, %rd241, 16;
	ld.global.u8 	%rd243, [%rd214+11];
	shl.b64 	%rd244, %rd243, 24;
	or.b64  	%rd245, %rd244, %rd242;
	or.b64  	%rd246, %rd245, %rd240;
	ld.global.u8 	%rd247, [%rd214+12];
	ld.global.u8 	%rd248, [%rd214+13];
	shl.b64 	%rd249, %rd248, 8;
	or.b64  	%rd250, %rd249, %rd247;
	ld.global.u8 	%rd251, [%rd214+14];
	shl.b64 	%rd252, %rd251, 16;
	ld.global.u8 	%rd253, [%rd214+15];
	shl.b64 	%rd254, %rd253, 24;
	or.b64  	%rd255, %rd254, %rd252;
	or.b64  	%rd256, %rd255, %rd250;
	shl.b64 	%rd257, %rd256, 32;
	or.b64  	%rd258, %rd257, %rd246;
	mov.b64 	%fd39, %rd258;
	ld.global.u8 	%rd259, [%rd214+16];
	ld.global.u8 	%rd260, [%rd214+17];
	shl.b64 	%rd261, %rd260, 8;
	or.b64  	%rd262, %rd261, %rd259;
	ld.global.u8 	%rd263, [%rd214+18];
	shl.b64 	%rd264, %rd263, 16;
	ld.global.u8 	%rd265, [%rd214+19];
	shl.b64 	%rd266, %rd265, 24;
	or.b64  	%rd267, %rd266, %rd264;
	or.b64  	%rd268, %rd267, %rd262;
	ld.global.u8 	%rd269, [%rd214+20];
	ld.global.u8 	%rd270, [%rd214+21];
	shl.b64 	%rd271, %rd270, 8;
	or.b64  	%rd272, %rd271, %rd269;
	ld.global.u8 	%rd273, [%rd214+22];
	shl.b64 	%rd274, %rd273, 16;
	ld.global.u8 	%rd275, [%rd214+23];
	shl.b64 	%rd276, %rd275, 24;
	or.b64  	%rd277, %rd276, %rd274;
	or.b64  	%rd278, %rd277, %rd272;
	shl.b64 	%rd279, %rd278, 32;
	or.b64  	%rd280, %rd279, %rd268;
	mov.b64 	%fd40, %rd280;
	ld.global.u8 	%rd281, [%rd214+24];
	ld.global.u8 	%rd282, [%rd214+25];
	shl.b64 	%rd283, %rd282, 8;
	or.b64  	%rd284, %rd283, %rd281;
	ld.global.u8 	%rd285, [%rd214+26];
	shl.b64 	%rd286, %rd285, 16;
	ld.global.u8 	%rd287, [%rd214+27];
	shl.b64 	%rd288, %rd287, 24;
	or.b64  	%rd289, %rd288, %rd286;
	or.b64  	%rd290, %rd289, %rd284;
	ld.global.u8 	%rd291, [%rd214+28];
	ld.global.u8 	%rd292, [%rd214+29];
	shl.b64 	%rd293, %rd292, 8;
	or.b64  	%rd294, %rd293, %rd291;
	ld.global.u8 	%rd295, [%rd214+30];
	shl.b64 	%rd296, %rd295, 16;
	ld.global.u8 	%rd297, [%rd214+31];
	shl.b64 	%rd298, %rd297, 24;
	or.b64  	%rd299, %rd298, %rd296;
	or.b64  	%rd300, %rd299, %rd294;
	shl.b64 	%rd301, %rd300, 32;
	or.b64  	%rd302, %rd301, %rd290;
	mov.b64 	%fd41, %rd302;
	ld.global.u8 	%rd303, [%rd214+32];
	ld.global.u8 	%rd304, [%rd214+33];
	shl.b64 	%rd305, %rd304, 8;
	or.b64  	%rd306, %rd305, %rd303;
	ld.global.u8 	%rd307, [%rd214+34];
	shl.b64 	%rd308, %rd307, 16;
	ld.global.u8 	%rd309, [%rd214+35];
	shl.b64 	%rd310, %rd309, 24;
	or.b64  	%rd311, %rd310, %rd308;
	or.b64  	%rd312, %rd311, %rd306;
	ld.global.u8 	%rd313, [%rd214+36];
	ld.global.u8 	%rd314, [%rd214+37];
	shl.b64 	%rd315, %rd314, 8;
	or.b64  	%rd316, %rd315, %rd313;
	ld.global.u8 	%rd317, [%rd214+38];
	shl.b64 	%rd318, %rd317, 16;
	ld.global.u8 	%rd319, [%rd214+39];
	shl.b64 	%rd320, %rd319, 24;
	or.b64  	%rd321, %rd320, %rd318;
	or.b64  	%rd322, %rd321, %rd316;
	shl.b64 	%rd323, %rd322, 32;
	or.b64  	%rd324, %rd323, %rd312;
	mov.b64 	%fd42, %rd324;
	ld.global.u8 	%rd325, [%rd214+40];
	ld.global.u8 	%rd326, [%rd214+41];
	shl.b64 	%rd327, %rd326, 8;
	or.b64  	%rd328, %rd327, %rd325;
	ld.global.u8 	%rd329, [%rd214+42];
	shl.b64 	%rd330, %rd329, 16;
	ld.global.u8 	%rd331, [%rd214+43];
	shl.b64 	%rd332, %rd331, 24;
	or.b64  	%rd333, %rd332, %rd330;
	or.b64  	%rd334, %rd333, %rd328;
	ld.global.u8 	%rd335, [%rd214+44];
	ld.global.u8 	%rd336, [%rd214+45];
	shl.b64 	%rd337, %rd336, 8;
	or.b64  	%rd338, %rd337, %rd335;
	ld.global.u8 	%rd339, [%rd214+46];
	shl.b64 	%rd340, %rd339, 16;
	ld.global.u8 	%rd341, [%rd214+47];
	shl.b64 	%rd342, %rd341, 24;
	or.b64  	%rd343, %rd342, %rd340;
	or.b64  	%rd344, %rd343, %rd338;
	shl.b64 	%rd345, %rd344, 32;
	or.b64  	%rd346, %rd345, %rd334;
	mov.b64 	%fd43, %rd346;
	ld.global.u8 	%rd347, [%rd214+48];
	ld.global.u8 	%rd348, [%rd214+49];
	shl.b64 	%rd349, %rd348, 8;
	or.b64  	%rd350, %rd349, %rd347;
	ld.global.u8 	%rd351, [%rd214+50];
	shl.b64 	%rd352, %rd351, 16;
	ld.global.u8 	%rd353, [%rd214+51];
	shl.b64 	%rd354, %rd353, 24;
	or.b64  	%rd355, %rd354, %rd352;
	or.b64  	%rd356, %rd355, %rd350;
	ld.global.u8 	%rd357, [%rd214+52];
	ld.global.u8 	%rd358, [%rd214+53];
	shl.b64 	%rd359, %rd358, 8;
	or.b64  	%rd360, %rd359, %rd357;
	ld.global.u8 	%rd361, [%rd214+54];
	shl.b64 	%rd362, %rd361, 16;
	ld.global.u8 	%rd363, [%rd214+55];
	shl.b64 	%rd364, %rd363, 24;
	or.b64  	%rd365, %rd364, %rd362;
	or.b64  	%rd366, %rd365, %rd360;
	shl.b64 	%rd367, %rd366, 32;
	or.b64  	%rd368, %rd367, %rd356;
	mov.b64 	%fd44, %rd368;
	ld.global.u8 	%rd369, [%rd214+56];
	ld.global.u8 	%rd370, [%rd214+57];
	shl.b64 	%rd371, %rd370, 8;
	or.b64  	%rd372, %rd371, %rd369;
	ld.global.u8 	%rd373, [%rd214+58];
	shl.b64 	%rd374, %rd373, 16;
	ld.global.u8 	%rd375, [%rd214+59];
	shl.b64 	%rd376, %rd375, 24;
	or.b64  	%rd377, %rd376, %rd374;
	or.b64  	%rd378, %rd377, %rd372;
	ld.global.u8 	%rd379, [%rd214+60];
	ld.global.u8 	%rd380, [%rd214+61];
	shl.b64 	%rd381, %rd380, 8;
	or.b64  	%rd382, %rd381, %rd379;
	ld.global.u8 	%rd383, [%rd214+62];
	shl.b64 	%rd384, %rd383, 16;
	ld.global.u8 	%rd385, [%rd214+63];
	shl.b64 	%rd386, %rd385, 24;
	or.b64  	%rd387, %rd386, %rd384;
	or.b64  	%rd388, %rd387, %rd382;
	shl.b64 	%rd389, %rd388, 32;
	or.b64  	%rd390, %rd389, %rd378;
	mov.b64 	%fd45, %rd390;
	ld.global.u8 	%rd391, [%rd214+64];
	ld.global.u8 	%rd392, [%rd214+65];
	shl.b64 	%rd393, %rd392, 8;
	or.b64  	%rd394, %rd393, %rd391;
	ld.global.u8 	%rd395, [%rd214+66];
	shl.b64 	%rd396, %rd395, 16;
	ld.global.u8 	%rd397, [%rd214+67];
	shl.b64 	%rd398, %rd397, 24;
	or.b64  	%rd399, %rd398, %rd396;
	or.b64  	%rd400, %rd399, %rd394;
	ld.global.u8 	%rd401, [%rd214+68];
	ld.global.u8 	%rd402, [%rd214+69];
	shl.b64 	%rd403, %rd402, 8;
	or.b64  	%rd404, %rd403, %rd401;
	ld.global.u8 	%rd405, [%rd214+70];
	shl.b64 	%rd406, %rd405, 16;
	ld.global.u8 	%rd407, [%rd214+71];
	shl.b64 	%rd408, %rd407, 24;
	or.b64  	%rd409, %rd408, %rd406;
	or.b64  	%rd410, %rd409, %rd404;
	shl.b64 	%rd411, %rd410, 32;
	or.b64  	%rd412, %rd411, %rd400;
	mov.b64 	%fd46, %rd412;
	add.s32 	%r25, %r24, %r23;
	mul.wide.s32 	%rd413, %r25, 8;
	add.s64 	%rd414, %rd12, %rd413;
	ld.global.u8 	%rd415, [%rd414];
	ld.global.u8 	%rd416, [%rd414+1];
	shl.b64 	%rd417, %rd416, 8;
	or.b64  	%rd418, %rd417, %rd415;
	ld.global.u8 	%rd419, [%rd414+2];
	shl.b64 	%rd420, %rd419, 16;
	ld.global.u8 	%rd421, [%rd414+3];
	shl.b64 	%rd422, %rd421, 24;
	or.b64  	%rd423, %rd422, %rd420;
	or.b64  	%rd424, %rd423, %rd418;
	ld.global.u8 	%rd425, [%rd414+4];
	ld.global.u8 	%rd426, [%rd414+5];
	shl.b64 	%rd427, %rd426, 8;
	or.b64  	%rd428, %rd427, %rd425;
	ld.global.u8 	%rd429, [%rd414+6];
	shl.b64 	%rd430, %rd429, 16;
	ld.global.u8 	%rd431, [%rd414+7];
	shl.b64 	%rd432, %rd431, 24;
	or.b64  	%rd433, %rd432, %rd430;
	or.b64  	%rd434, %rd433, %rd428;
	shl.b64 	%rd435, %rd434, 32;
	or.b64  	%rd436, %rd435, %rd424;
	mov.b64 	%fd47, %rd436;
	ld.global.u8 	%rd437, [%rd414+8];
	ld.global.u8 	%rd438, [%rd414+9];
	shl.b64 	%rd439, %rd438, 8;
	or.b64  	%rd440, %rd439, %rd437;
	ld.global.u8 	%rd441, [%rd414+10];
	shl.b64 	%rd442, %rd441, 16;
	ld.global.u8 	%rd443, [%rd414+11];
	shl.b64 	%rd444, %rd443, 24;
	or.b64  	%rd445, %rd444, %rd442;
	or.b64  	%rd446, %rd445, %rd440;
	ld.global.u8 	%rd447, [%rd414+12];
	ld.global.u8 	%rd448, [%rd414+13];
	shl.b64 	%rd449, %rd448, 8;
	or.b64  	%rd450, %rd449, %rd447;
	ld.global.u8 	%rd451, [%rd414+14];
	shl.b64 	%rd452, %rd451, 16;
	ld.global.u8 	%rd453, [%rd414+15];
	shl.b64 	%rd454, %rd453, 24;
	or.b64  	%rd455, %rd454, %rd452;
	or.b64  	%rd456, %rd455, %rd450;
	shl.b64 	%rd457, %rd456, 32;
	or.b64  	%rd458, %rd457, %rd446;
	mov.b64 	%fd48, %rd458;
	ld.global.u8 	%rd459, [%rd414+16];
	ld.global.u8 	%rd460, [%rd414+17];
	shl.b64 	%rd461, %rd460, 8;
	or.b64  	%rd462, %rd461, %rd459;
	ld.global.u8 	%rd463, [%rd414+18];
	shl.b64 	%rd464, %rd463, 16;
	ld.global.u8 	%rd465, [%rd414+19];
	shl.b64 	%rd466, %rd465, 24;
	or.b64  	%rd467, %rd466, %rd464;
	or.b64  	%rd468, %rd467, %rd462;
	ld.global.u8 	%rd469, [%rd414+20];
	ld.global.u8 	%rd470, [%rd414+21];
	shl.b64 	%rd471, %rd470, 8;
	or.b64  	%rd472, %rd471, %rd469;
	ld.global.u8 	%rd473, [%rd414+22];
	shl.b64 	%rd474, %rd473, 16;
	ld.global.u8 	%rd475, [%rd414+23];
	shl.b64 	%rd476, %rd475, 24;
	or.b64  	%rd477, %rd476, %rd474;
	or.b64  	%rd478, %rd477, %rd472;
	shl.b64 	%rd479, %rd478, 32;
	or.b64  	%rd480, %rd479, %rd468;
	mov.b64 	%fd49, %rd480;
	ld.global.u8 	%rd481, [%rd414+24];
	ld.global.u8 	%rd482, [%rd414+25];
	shl.b64 	%rd483, %rd482, 8;
	or.b64  	%rd484, %rd483, %rd481;
	ld.global.u8 	%rd485, [%rd414+26];
	shl.b64 	%rd486, %rd485, 16;
	ld.global.u8 	%rd487, [%rd414+27];
	shl.b64 	%rd488, %rd487, 24;
	or.b64  	%rd489, %rd488, %rd486;
	or.b64  	%rd490, %rd489, %rd484;
	ld.global.u8 	%rd491, [%rd414+28];
	ld.global.u8 	%rd492, [%rd414+29];
	shl.b64 	%rd493, %rd492, 8;
	or.b64  	%rd494, %rd493, %rd491;
	ld.global.u8 	%rd495, [%rd414+30];
	shl.b64 	%rd496, %rd495, 16;
	ld.global.u8 	%rd497, [%rd414+31];
	shl.b64 	%rd498, %rd497, 24;
	or.b64  	%rd499, %rd498, %rd496;
	or.b64  	%rd500, %rd499, %rd494;
	shl.b64 	%rd501, %rd500, 32;
	or.b64  	%rd502, %rd501, %rd490;
	mov.b64 	%fd50, %rd502;
	ld.global.u8 	%rd503, [%rd414+32];
	ld.global.u8 	%rd504, [%rd414+33];
	shl.b64 	%rd505, %rd504, 8;
	or.b64  	%rd506, %rd505, %rd503;
	ld.global.u8 	%rd507, [%rd414+34];
	shl.b64 	%rd508, %rd507, 16;
	ld.global.u8 	%rd509, [%rd414+35];
	shl.b64 	%rd510, %rd509, 24;
	or.b64  	%rd511, %rd510, %rd508;
	or.b64  	%rd512, %rd511, %rd506;
	ld.global.u8 	%rd513, [%rd414+36];
	ld.global.u8 	%rd514, [%rd414+37];
	shl.b64 	%rd515, %rd514, 8;
	or.b64  	%rd516, %rd515, %rd513;
	ld.global.u8 	%rd517, [%rd414+38];
	shl.b64 	%rd518, %rd517, 16;
	ld.global.u8 	%rd519, [%rd414+39];
	shl.b64 	%rd520, %rd519, 24;
	or.b64  	%rd521, %rd520, %rd518;
	or.b64  	%rd522, %rd521, %rd516;
	shl.b64 	%rd523, %rd522, 32;
	or.b64  	%rd524, %rd523, %rd512;
	mov.b64 	%fd51, %rd524;
	ld.global.u8 	%rd525, [%rd414+40];
	ld.global.u8 	%rd526, [%rd414+41];
	shl.b64 	%rd527, %rd526, 8;
	or.b64  	%rd528, %rd527, %rd525;
	ld.global.u8 	%rd529, [%rd414+42];
	shl.b64 	%rd530, %rd529, 16;
	ld.global.u8 	%rd531, [%rd414+43];
	shl.b64 	%rd532, %rd531, 24;
	or.b64  	%rd533, %rd532, %rd530;
	or.b64  	%rd534, %rd533, %rd528;
	ld.global.u8 	%rd535, [%rd414+44];
	ld.global.u8 	%rd536, [%rd414+45];
	shl.b64 	%rd537, %rd536, 8;
	or.b64  	%rd538, %rd537, %rd535;
	ld.global.u8 	%rd539, [%rd414+46];
	shl.b64 	%rd540, %rd539, 16;
	ld.global.u8 	%rd541, [%rd414+47];
	shl.b64 	%rd542, %rd541, 24;
	or.b64  	%rd543, %rd542, %rd540;
	or.b64  	%rd544, %rd543, %rd538;
	shl.b64 	%rd545, %rd544, 32;
	or.b64  	%rd546, %rd545, %rd534;
	mov.b64 	%fd52, %rd546;
	ld.global.u8 	%rd547, [%rd414+48];
	ld.global.u8 	%rd548, [%rd414+49];
	shl.b64 	%rd549, %rd548, 8;
	or.b64  	%rd550, %rd549, %rd547;
	ld.global.u8 	%rd551, [%rd414+50];
	shl.b64 	%rd552, %rd551, 16;
	ld.global.u8 	%rd553, [%rd414+51];
	shl.b64 	%rd554, %rd553, 24;
	or.b64  	%rd555, %rd554, %rd552;
	or.b64  	%rd556, %rd555, %rd550;
	ld.global.u8 	%rd557, [%rd414+52];
	ld.global.u8 	%rd558, [%rd414+53];
	shl.b64 	%rd559, %rd558, 8;
	or.b64  	%rd560, %rd559, %rd557;
	ld.global.u8 	%rd561, [%rd414+54];
	shl.b64 	%rd562, %rd561, 16;
	ld.global.u8 	%rd563, [%rd414+55];
	shl.b64 	%rd564, %rd563, 24;
	or.b64  	%rd565, %rd564, %rd562;
	or.b64  	%rd566, %rd565, %rd560;
	shl.b64 	%rd567, %rd566, 32;
	or.b64  	%rd568, %rd567, %rd556;
	mov.b64 	%fd53, %rd568;
	ld.global.u8 	%rd569, [%rd414+56];
	ld.global.u8 	%rd570, [%rd414+57];
	shl.b64 	%rd571, %rd570, 8;
	or.b64  	%rd572, %rd571, %rd569;
	ld.global.u8 	%rd573, [%rd414+58];
	shl.b64 	%rd574, %rd573, 16;
	ld.global.u8 	%rd575, [%rd414+59];
	shl.b64 	%rd576, %rd575, 24;
	or.b64  	%rd577, %rd576, %rd574;
	or.b64  	%rd578, %rd577, %rd572;
	ld.global.u8 	%rd579, [%rd414+60];
	ld.global.u8 	%rd580, [%rd414+61];
	shl.b64 	%rd581, %rd580, 8;
	or.b64  	%rd582, %rd581, %rd579;
	ld.global.u8 	%rd583, [%rd414+62];
	shl.b64 	%rd584, %rd583, 16;
	ld.global.u8 	%rd585, [%rd414+63];
	shl.b64 	%rd586, %rd585, 24;
	or.b64  	%rd587, %rd586, %rd584;
	or.b64  	%rd588, %rd587, %rd582;
	shl.b64 	%rd589, %rd588, 32;
	or.b64  	%rd590, %rd589, %rd578;
	mov.b64 	%fd54, %rd590;
	ld.global.u8 	%rd591, [%rd414+64];
	ld.global.u8 	%rd592, [%rd414+65];
	shl.b64 	%rd593, %rd592, 8;
	or.b64  	%rd594, %rd593, %rd591;
	ld.global.u8 	%rd595, [%rd414+66];
	shl.b64 	%rd596, %rd595, 16;
	ld.global.u8 	%rd597, [%rd414+67];
	shl.b64 	%rd598, %rd597, 24;
	or.b64  	%rd599, %rd598, %rd596;
	or.b64  	%rd600, %rd599, %rd594;
	ld.global.u8 	%rd601, [%rd414+68];
	ld.global.u8 	%rd602, [%rd414+69];
	shl.b64 	%rd603, %rd602, 8;
	or.b64  	%rd604, %rd603, %rd601;
	ld.global.u8 	%rd605, [%rd414+70];
	shl.b64 	%rd606, %rd605, 16;
	ld.global.u8 	%rd607, [%rd414+71];
	shl.b64 	%rd608, %rd607, 24;
	or.b64  	%rd609, %rd608, %rd606;
	or.b64  	%rd610, %rd609, %rd604;
	shl.b64 	%rd611, %rd610, 32;
	or.b64  	%rd612, %rd611, %rd600;
	mov.b64 	%fd55, %rd612;
	add.f64 	%fd56, %fd29, 0d0000000000000000;
	add.f64 	%fd57, %fd30, 0d0000000000000000;
	add.f64 	%fd58, %fd31, 0d0000000000000000;
	add.f64 	%fd59, %fd32, %fd56;
	add.f64 	%fd60, %fd33, %fd57;
	add.f64 	%fd61, %fd34, %fd58;
	add.f64 	%fd62, %fd35, %fd59;
	add.f64 	%fd63, %fd36, %fd60;
	add.f64 	%fd64, %fd37, %fd61;
	add.f64 	%fd65, %fd38, %fd62;
	add.f64 	%fd66, %fd39, %fd63;
	add.f64 	%fd67, %fd40, %fd64;
	add.f64 	%fd68, %fd41, %fd65;
	add.f64 	%fd69, %fd42, %fd66;
	add.f64 	%fd70, %fd43, %fd67;
	add.f64 	%fd71, %fd44, %fd68;
	add.f64 	%fd72, %fd45, %fd69;
	add.f64 	%fd73, %fd46, %fd70;
	add.f64 	%fd74, %fd47, %fd71;
	add.f64 	%fd75, %fd48, %fd72;
	add.f64 	%fd76, %fd49, %fd73;
	add.f64 	%fd77, %fd50, %fd74;
	add.f64 	%fd78, %fd51, %fd75;
	add.f64 	%fd79, %fd52, %fd76;
	add.f64 	%fd80, %fd53, %fd77;
	add.f64 	%fd81, %fd54, %fd78;
	add.f64 	%fd82, %fd55, %fd79;
	div.rn.f64 	%fd83, %fd80, 0d4022000000000000;
	div.rn.f64 	%fd84, %fd81, 0d4022000000000000;
	div.rn.f64 	%fd85, %fd82, 0d4022000000000000;
	mul.f64 	%fd86, %fd32, %fd32;
	fma.rn.f64 	%fd87, %fd29, %fd29, %fd86;
	fma.rn.f64 	%fd88, %fd35, %fd35, %fd87;
	fma.rn.f64 	%fd89, %fd38, %fd38, %fd88;
	fma.rn.f64 	%fd90, %fd41, %fd41, %fd89;
	fma.rn.f64 	%fd91, %fd44, %fd44, %fd90;
	fma.rn.f64 	%fd92, %fd47, %fd47, %fd91;
	fma.rn.f64 	%fd93, %fd50, %fd50, %fd92;
	fma.rn.f64 	%fd94, %fd53, %fd53, %fd93;
	div.rn.f64 	%fd95, %fd94, 0d4022000000000000;
	div.rn.f64 	%fd96, %fd347, 0d4022000000000000;
	mul.f64 	%fd97, %fd83, %fd83;
	sub.f64 	%fd98, %fd96, %fd97;
	add.f64 	%fd99, %fd95, %fd98;
	fma.rn.f64 	%fd100, %fd29, %fd30, 0d0000000000000000;
	fma.rn.f64 	%fd101, %fd32, %fd33, %fd100;
	fma.rn.f64 	%fd102, %fd35, %fd36, %fd101;
	fma.rn.f64 	%fd103, %fd38, %fd39, %fd102;
	fma.rn.f64 	%fd104, %fd41, %fd42, %fd103;
	fma.rn.f64 	%fd105, %fd44, %fd45, %fd104;
	fma.rn.f64 	%fd106, %fd47, %fd48, %fd105;
	fma.rn.f64 	%fd107, %fd50, %fd51, %fd106;
	fma.rn.f64 	%fd108, %fd53, %fd54, %fd107;
	div.rn.f64 	%fd109, %fd108, 0d4022000000000000;
	mul.f64 	%fd110, %fd347, 0d0000000000000000;
	div.rn.f64 	%fd111, %fd110, 0d4022000000000000;
	mul.f64 	%fd112, %fd84, %fd83;
	sub.f64 	%fd113, %fd111, %fd112;
	add.f64 	%fd114, %fd109, %fd113;
	fma.rn.f64 	%fd115, %fd29, %fd31, 0d0000000000000000;
	fma.rn.f64 	%fd116, %fd32, %fd34, %fd115;
	fma.rn.f64 	%fd117, %fd35, %fd37, %fd116;
	fma.rn.f64 	%fd118, %fd38, %fd40, %fd117;
	fma.rn.f64 	%fd119, %fd41, %fd43, %fd118;
	fma.rn.f64 	%fd120, %fd44, %fd46, %fd119;
	fma.rn.f64 	%fd121, %fd47, %fd49, %fd120;
	fma.rn.f64 	%fd122, %fd50, %fd52, %fd121;
	fma.rn.f64 	%fd123, %fd53, %fd55, %fd122;
	div.rn.f64 	%fd124, %fd123, 0d4022000000000000;
	mul.f64 	%fd125, %fd85, %fd83;
	sub.f64 	%fd126, %fd111, %fd125;
	add.f64 	%fd127, %fd124, %fd126;
	mul.f64 	%fd128, %fd33, %fd33;
	fma.rn.f64 	%fd129, %fd30, %fd30, %fd128;
	fma.rn.f64 	%fd130, %fd36, %fd36, %fd129;
	fma.rn.f64 	%fd131, %fd39, %fd39, %fd130;
	fma.rn.f64 	%fd132, %fd42, %fd42, %fd131;
	fma.rn.f64 	%fd133, %fd45, %fd45, %fd132;
	fma.rn.f64 	%fd134, %fd48, %fd48, %fd133;
	fma.rn.f64 	%fd135, %fd51, %fd51, %fd134;
	fma.rn.f64 	%fd136, %fd54, %fd54, %fd135;
	div.rn.f64 	%fd137, %fd136, 0d4022000000000000;
	mul.f64 	%fd138, %fd84, %fd84;
	sub.f64 	%fd139, %fd96, %fd138;
	add.f64 	%fd140, %fd137, %fd139;
	fma.rn.f64 	%fd141, %fd30, %fd31, 0d0000000000000000;
	fma.rn.f64 	%fd142, %fd33, %fd34, %fd141;
	fma.rn.f64 	%fd143, %fd36, %fd37, %fd142;
	fma.rn.f64 	%fd144, %fd39, %fd40, %fd143;
	fma.rn.f64 	%fd145, %fd42, %fd43, %fd144;
	fma.rn.f64 	%fd146, %fd45, %fd46, %fd145;
	fma.rn.f64 	%fd147, %fd48, %fd49, %fd146;
	fma.rn.f64 	%fd148, %fd51, %fd52, %fd147;
	fma.rn.f64 	%fd149, %fd54, %fd55, %fd148;
	div.rn.f64 	%fd150, %fd149, 0d4022000000000000;
	mul.f64 	%fd151, %fd85, %fd84;
	sub.f64 	%fd152, %fd111, %fd151;
	add.f64 	%fd153, %fd150, %fd152;
	mul.f64 	%fd154, %fd34, %fd34;
	fma.rn.f64 	%fd155, %fd31, %fd31, %fd154;
	fma.rn.f64 	%fd156, %fd37, %fd37, %fd155;
	fma.rn.f64 	%fd157, %fd40, %fd40, %fd156;
	fma.rn.f64 	%fd158, %fd43, %fd43, %fd157;
	fma.rn.f64 	%fd159, %fd46, %fd46, %fd158;
	fma.rn.f64 	%fd160, %fd49, %fd49, %fd159;
	fma.rn.f64 	%fd161, %fd52, %fd52, %fd160;
	fma.rn.f64 	%fd162, %fd55, %fd55, %fd161;
	div.rn.f64 	%fd163, %fd162, 0d4022000000000000;
	mul.f64 	%fd164, %fd85, %fd85;
	sub.f64 	%fd165, %fd96, %fd164;
	add.f64 	%fd166, %fd163, %fd165;
	mul.f64 	%fd167, %fd99, %fd140;
	mul.f64 	%fd168, %fd127, %fd114;
	mul.f64 	%fd169, %fd168, %fd153;
	fma.rn.f64 	%fd170, %fd167, %fd166, %fd169;
	mul.f64 	%fd171, %fd114, %fd153;
	fma.rn.f64 	%fd172, %fd171, %fd127, %fd170;
	mul.f64 	%fd173, %fd127, %fd140;
	mul.f64 	%fd174, %fd114, %fd114;
	mul.f64 	%fd175, %fd174, %fd166;
	fma.rn.f64 	%fd176, %fd173, %fd127, %fd175;
	mul.f64 	%fd177, %fd153, %fd153;
	fma.rn.f64 	%fd178, %fd177, %fd99, %fd176;
	sub.f64 	%fd179, %fd172, %fd178;
	mul.f64 	%fd180, %fd140, %fd166;
	sub.f64 	%fd181, %fd180, %fd177;
	div.rn.f64 	%fd182, %fd181, %fd179;
	mul.f64 	%fd183, %fd114, %fd166;
	mul.f64 	%fd184, %fd153, %fd127;
	sub.f64 	%fd185, %fd183, %fd184;
	neg.f64 	%fd186, %fd185;
	div.rn.f64 	%fd187, %fd186, %fd179;
	sub.f64 	%fd188, %fd171, %fd173;
	div.rn.f64 	%fd189, %fd188, %fd179;
	mul.f64 	%fd190, %fd99, %fd166;
	mul.f64 	%fd191, %fd127, %fd127;
	sub.f64 	%fd192, %fd190, %fd191;
	div.rn.f64 	%fd193, %fd192, %fd179;
	mul.f64 	%fd194, %fd99, %fd153;
	sub.f64 	%fd195, %fd194, %fd168;
	neg.f64 	%fd196, %fd195;
	div.rn.f64 	%fd197, %fd196, %fd179;
	sub.f64 	%fd198, %fd167, %fd174;
	div.rn.f64 	%fd199, %fd198, %fd179;
	sub.f64 	%fd1, %fd29, %fd83;
	sub.f64 	%fd2, %fd30, %fd84;
	sub.f64 	%fd3, %fd31, %fd85;
	sub.f64 	%fd4, %fd32, %fd83;
	sub.f64 	%fd5, %fd33, %fd84;
	sub.f64 	%fd6, %fd34, %fd85;
	sub.f64 	%fd7, %fd35, %fd83;
	sub.f64 	%fd8, %fd36, %fd84;
	sub.f64 	%fd9, %fd37, %fd85;
	sub.f64 	%fd10, %fd38, %fd83;
	sub.f64 	%fd11, %fd39, %fd84;
	sub.f64 	%fd12, %fd40, %fd85;
	sub.f64 	%fd13, %fd41, %fd83;
	sub.f64 	%fd14, %fd42, %fd84;
	sub.f64 	%fd15, %fd43, %fd85;
	sub.f64 	%fd16, %fd44, %fd83;
	sub.f64 	%fd17, %fd45, %fd84;
	sub.f64 	%fd18, %fd46, %fd85;
	sub.f64 	%fd19, %fd47, %fd83;
	sub.f64 	%fd20, %fd48, %fd84;
	sub.f64 	%fd21, %fd49, %fd85;
	sub.f64 	%fd22, %fd50, %fd83;
	sub.f64 	%fd23, %fd51, %fd84;
	sub.f64 	%fd24, %fd52, %fd85;
	sub.f64 	%fd25, %fd53, %fd83;
	sub.f64 	%fd26, %fd54, %fd84;
	sub.f64 	%fd27, %fd55, %fd85;
	fma.rn.f64 	%fd200, %fd1, %fd182, 0d0000000000000000;
	fma.rn.f64 	%fd201, %fd2, %fd187, %fd200;
	fma.rn.f64 	%fd202, %fd3, %fd189, %fd201;
	st.local.f64 	[%rd2], %fd202;
	fma.rn.f64 	%fd203, %fd1, %fd187, 0d0000000000000000;
	fma.rn.f64 	%fd204, %fd2, %fd193, %fd203;
	fma.rn.f64 	%fd205, %fd3, %fd197, %fd204;
	st.local.f64 	[%rd2+8], %fd205;
	fma.rn.f64 	%fd206, %fd1, %fd189, 0d0000000000000000;
	fma.rn.f64 	%fd207, %fd2, %fd197, %fd206;
	fma.rn.f64 	%fd208, %fd3, %fd199, %fd207;
	st.local.f64 	[%rd2+16], %fd208;
	fma.rn.f64 	%fd209, %fd4, %fd182, 0d0000000000000000;
	fma.rn.f64 	%fd210, %fd5, %fd187, %fd209;
	fma.rn.f64 	%fd211, %fd6, %fd189, %fd210;
	st.local.f64 	[%rd2+24], %fd211;
	fma.rn.f64 	%fd212, %fd4, %fd187, 0d0000000000000000;
	fma.rn.f64 	%fd213, %fd5, %fd193, %fd212;
	fma.rn.f64 	%fd214, %fd6, %fd197, %fd213;
	st.local.f64 	[%rd2+32], %fd214;
	fma.rn.f64 	%fd215, %fd4, %fd189, 0d0000000000000000;
	fma.rn.f64 	%fd216, %fd5, %fd197, %fd215;
	fma.rn.f64 	%fd217, %fd6, %fd199, %fd216;
	st.local.f64 	[%rd2+40], %fd217;
	fma.rn.f64 	%fd218, %fd7, %fd182, 0d0000000000000000;
	fma.rn.f64 	%fd219, %fd8, %fd187, %fd218;
	fma.rn.f64 	%fd220, %fd9, %fd189, %fd219;
	st.local.f64 	[%rd2+48], %fd220;
	fma.rn.f64 	%fd221, %fd7, %fd187, 0d0000000000000000;
	fma.rn.f64 	%fd222, %fd8, %fd193, %fd221;
	fma.rn.f64 	%fd223, %fd9, %fd197, %fd222;
	st.local.f64 	[%rd2+56], %fd223;
	fma.rn.f64 	%fd224, %fd7, %fd189, 0d0000000000000000;
	fma.rn.f64 	%fd225, %fd8, %fd197, %fd224;
	fma.rn.f64 	%fd226, %fd9, %fd199, %fd225;
	st.local.f64 	[%rd2+64], %fd226;
	fma.rn.f64 	%fd227, %fd10, %fd182, 0d0000000000000000;
	fma.rn.f64 	%fd228, %fd11, %fd187, %fd227;
	fma.rn.f64 	%fd229, %fd12, %fd189, %fd228;
	st.local.f64 	[%rd2+72], %fd229;
	fma.rn.f64 	%fd230, %fd10, %fd187, 0d0000000000000000;
	fma.rn.f64 	%fd231, %fd11, %fd193, %fd230;
	fma.rn.f64 	%fd232, %fd12, %fd197, %fd231;
	st.local.f64 	[%rd2+80], %fd232;
	fma.rn.f64 	%fd233, %fd10, %fd189, 0d0000000000000000;
	fma.rn.f64 	%fd234, %fd11, %fd197, %fd233;
	fma.rn.f64 	%fd235, %fd12, %fd199, %fd234;
	st.local.f64 	[%rd2+88], %fd235;
	fma.rn.f64 	%fd236, %fd13, %fd182, 0d0000000000000000;
	fma.rn.f64 	%fd237, %fd14, %fd187, %fd236;
	fma.rn.f64 	%fd238, %fd15, %fd189, %fd237;
	st.local.f64 	[%rd2+96], %fd238;
	fma.rn.f64 	%fd239, %fd13, %fd187, 0d0000000000000000;
	fma.rn.f64 	%fd240, %fd14, %fd193, %fd239;
	fma.rn.f64 	%fd241, %fd15, %fd197, %fd240;
	st.local.f64 	[%rd2+104], %fd241;
	fma.rn.f64 	%fd242, %fd13, %fd189, 0d0000000000000000;
	fma.rn.f64 	%fd243, %fd14, %fd197, %fd242;
	fma.rn.f64 	%fd244, %fd15, %fd199, %fd243;
	st.local.f64 	[%rd2+112], %fd244;
	fma.rn.f64 	%fd245, %fd16, %fd182, 0d0000000000000000;
	fma.rn.f64 	%fd246, %fd17, %fd187, %fd245;
	fma.rn.f64 	%fd247, %fd18, %fd189, %fd246;
	st.local.f64 	[%rd2+120], %fd247;
	fma.rn.f64 	%fd248, %fd16, %fd187, 0d0000000000000000;
	fma.rn.f64 	%fd249, %fd17, %fd193, %fd248;
	fma.rn.f64 	%fd250, %fd18, %fd197, %fd249;
	st.local.f64 	[%rd2+128], %fd250;
	fma.rn.f64 	%fd251, %fd16, %fd189, 0d0000000000000000;
	fma.rn.f64 	%fd252, %fd17, %fd197, %fd251;
	fma.rn.f64 	%fd253, %fd18, %fd199, %fd252;
	st.local.f64 	[%rd2+136], %fd253;
	fma.rn.f64 	%fd254, %fd19, %fd182, 0d0000000000000000;
	fma.rn.f64 	%fd255, %fd20, %fd187, %fd254;
	fma.rn.f64 	%fd256, %fd21, %fd189, %fd255;
	st.local.f64 	[%rd2+144], %fd256;
	fma.rn.f64 	%fd257, %fd19, %fd187, 0d0000000000000000;
	fma.rn.f64 	%fd258, %fd20, %fd193, %fd257;
	fma.rn.f64 	%fd259, %fd21, %fd197, %fd258;
	st.local.f64 	[%rd2+152], %fd259;
	fma.rn.f64 	%fd260, %fd19, %fd189, 0d0000000000000000;
	fma.rn.f64 	%fd261, %fd20, %fd197, %fd260;
	fma.rn.f64 	%fd262, %fd21, %fd199, %fd261;
	st.local.f64 	[%rd2+160], %fd262;
	fma.rn.f64 	%fd263, %fd22, %fd182, 0d0000000000000000;
	fma.rn.f64 	%fd264, %fd23, %fd187, %fd263;
	fma.rn.f64 	%fd265, %fd24, %fd189, %fd264;
	st.local.f64 	[%rd2+168], %fd265;
	fma.rn.f64 	%fd266, %fd22, %fd187, 0d0000000000000000;
	fma.rn.f64 	%fd267, %fd23, %fd193, %fd266;
	fma.rn.f64 	%fd268, %fd24, %fd197, %fd267;
	st.local.f64 	[%rd2+176], %fd268;
	fma.rn.f64 	%fd269, %fd22, %fd189, 0d0000000000000000;
	fma.rn.f64 	%fd270, %fd23, %fd197, %fd269;
	fma.rn.f64 	%fd271, %fd24, %fd199, %fd270;
	st.local.f64 	[%rd2+184], %fd271;
	fma.rn.f64 	%fd272, %fd25, %fd182, 0d0000000000000000;
	fma.rn.f64 	%fd273, %fd26, %fd187, %fd272;
	fma.rn.f64 	%fd274, %fd27, %fd189, %fd273;
	st.local.f64 	[%rd2+192], %fd274;
	fma.rn.f64 	%fd275, %fd25, %fd187, 0d0000000000000000;
	fma.rn.f64 	%fd276, %fd26, %fd193, %fd275;
	fma.rn.f64 	%fd277, %fd27, %fd197, %fd276;
	st.local.f64 	[%rd2+200], %fd277;
	fma.rn.f64 	%fd278, %fd25, %fd189, 0d0000000000000000;
	fma.rn.f64 	%fd279, %fd26, %fd197, %fd278;
	fma.rn.f64 	%fd280, %fd27, %fd199, %fd279;
	st.local.f64 	[%rd2+208], %fd280;
	mov.b32 	%r48, 0;
$L__BB0_4:
	mul.lo.s32 	%r26, %r48, 9;
	mul.lo.s32 	%r27, %r48, 3;
	mul.wide.u32 	%rd613, %r27, 8;
	add.s64 	%rd614, %rd2, %rd613;
	mul.wide.u32 	%rd615, %r26, 8;
	add.s64 	%rd616, %rd1, %rd615;
	ld.local.f64 	%fd281, [%rd614];
	fma.rn.f64 	%fd282, %fd281, %fd1, 0d0000000000000000;
	ld.local.f64 	%fd283, [%rd614+8];
	fma.rn.f64 	%fd284, %fd283, %fd2, %fd282;
	ld.local.f64 	%fd285, [%rd614+16];
	fma.rn.f64 	%fd286, %fd285, %fd3, %fd284;
	add.f64 	%fd287, %fd286, 0d3FF0000000000000;
	setp.eq.s32 	%p8, %r48, 0;
	selp.f64 	%fd288, 0d3FF0000000000000, 0d0000000000000000, %p8;
	div.rn.f64 	%fd289, %fd287, 0d4022000000000000;
	sub.f64 	%fd290, %fd288, %fd289;
	st.local.f64 	[%rd616], %fd290;
	fma.rn.f64 	%fd291, %fd281, %fd4, 0d0000000000000000;
	fma.rn.f64 	%fd292, %fd283, %fd5, %fd291;
	fma.rn.f64 	%fd293, %fd285, %fd6, %fd292;
	add.f64 	%fd294, %fd293, 0d3FF0000000000000;
	setp.eq.s32 	%p9, %r48, 1;
	selp.f64 	%fd295, 0d3FF0000000000000, 0d0000000000000000, %p9;
	div.rn.f64 	%fd296, %fd294, 0d4022000000000000;
	sub.f64 	%fd297, %fd295, %fd296;
	st.local.f64 	[%rd616+8], %fd297;
	fma.rn.f64 	%fd298, %fd281, %fd7, 0d0000000000000000;
	fma.rn.f64 	%fd299, %fd283, %fd8, %fd298;
	fma.rn.f64 	%fd300, %fd285, %fd9, %fd299;
	add.f64 	%fd301, %fd300, 0d3FF0000000000000;
	setp.eq.s32 	%p10, %r48, 2;
	selp.f64 	%fd302, 0d3FF0000000000000, 0d0000000000000000, %p10;
	div.rn.f64 	%fd303, %fd301, 0d4022000000000000;
	sub.f64 	%fd304, %fd302, %fd303;
	st.local.f64 	[%rd616+16], %fd304;
	fma.rn.f64 	%fd305, %fd281, %fd10, 0d0000000000000000;
	fma.rn.f64 	%fd306, %fd283, %fd11, %fd305;
	fma.rn.f64 	%fd307, %fd285, %fd12, %fd306;
	add.f64 	%fd308, %fd307, 0d3FF0000000000000;
	setp.eq.s32 	%p11, %r48, 3;
	selp.f64 	%fd309, 0d3FF0000000000000, 0d0000000000000000, %p11;
	div.rn.f64 	%fd310, %fd308, 0d4022000000000000;
	sub.f64 	%fd311, %fd309, %fd310;
	st.local.f64 	[%rd616+24], %fd311;
	fma.rn.f64 	%fd312, %fd281, %fd13, 0d0000000000000000;
	fma.rn.f64 	%fd313, %fd283, %fd14, %fd312;
	fma.rn.f64 	%fd314, %fd285, %fd15, %fd313;
	add.f64 	%fd315, %fd314, 0d3FF0000000000000;
	setp.eq.s32 	%p12, %r48, 4;
	selp.f64 	%fd316, 0d3FF0000000000000, 0d0000000000000000, %p12;
	div.rn.f64 	%fd317, %fd315, 0d4022000000000000;
	sub.f64 	%fd318, %fd316, %fd317;
	st.local.f64 	[%rd616+32], %fd318;
	fma.rn.f64 	%fd319, %fd281, %fd16, 0d0000000000000000;
	fma.rn.f64 	%fd320, %fd283, %fd17, %fd319;
	fma.rn.f64 	%fd321, %fd285, %fd18, %fd320;
	add.f64 	%fd322, %fd321, 0d3FF0000000000000;
	setp.eq.s32 	%p13, %r48, 5;
	selp.f64 	%fd323, 0d3FF0000000000000, 0d0000000000000000, %p13;
	div.rn.f64 	%fd324, %fd322, 0d4022000000000000;
	sub.f64 	%fd325, %fd323, %fd324;
	st.local.f64 	[%rd616+40], %fd325;
	fma.rn.f64 	%fd326, %fd281, %fd19, 0d0000000000000000;
	fma.rn.f64 	%fd327, %fd283, %fd20, %fd326;
	fma.rn.f64 	%fd328, %fd285, %fd21, %fd327;
	add.f64 	%fd329, %fd328, 0d3FF0000000000000;
	setp.eq.s32 	%p14, %r48, 6;
	selp.f64 	%fd330, 0d3FF0000000000000, 0d0000000000000000, %p14;
	div.rn.f64 	%fd331, %fd329, 0d4022000000000000;
	sub.f64 	%fd332, %fd330, %fd331;
	st.local.f64 	[%rd616+48], %fd332;
	fma.rn.f64 	%fd333, %fd281, %fd22, 0d0000000000000000;
	fma.rn.f64 	%fd334, %fd283, %fd23, %fd333;
	fma.rn.f64 	%fd335, %fd285, %fd24, %fd334;
	add.f64 	%fd336, %fd335, 0d3FF0000000000000;
	setp.eq.s32 	%p15, %r48, 7;
	selp.f64 	%fd337, 0d3FF0000000000000, 0d0000000000000000, %p15;
	div.rn.f64 	%fd338, %fd336, 0d4022000000000000;
	sub.f64 	%fd339, %fd337, %fd338;
	st.local.f64 	[%rd616+56], %fd339;
	fma.rn.f64 	%fd340, %fd281, %fd25, 0d0000000000000000;
	fma.rn.f64 	%fd341, %fd283, %fd26, %fd340;
	fma.rn.f64 	%fd342, %fd285, %fd27, %fd341;
	add.f64 	%fd343, %fd342, 0d3FF0000000000000;
	setp.eq.s32 	%p16, %r48, 8;
	selp.f64 	%fd344, 0d3FF0000000000000, 0d0000000000000000, %p16;
	div.rn.f64 	%fd345, %fd343, 0d4022000000000000;
	sub.f64 	%fd346, %fd344, %fd345;
	st.local.f64 	[%rd616+64], %fd346;
	add.s32 	%r48, %r48, 1;
	setp.ne.s32 	%p17, %r48, 9;
	@%p17 bra 	$L__BB0_4;
	ld.param.u32 	%r47, [_Z4loopPdPiS0_S_iid_param_5];
	ld.param.u64 	%rd630, [_Z4loopPdPiS0_S_iid_param_3];
	ld.param.u64 	%rd629, [_Z4loopPdPiS0_S_iid_param_2];
	ld.param.u64 	%rd628, [_Z4loopPdPiS0_S_iid_param_1];
	sub.s32 	%r32, %r20, %r47;
	add.s32 	%r33, %r32, -1;
	add.s32 	%r34, %r32, 1;
	add.s32 	%r35, %r20, -1;
	add.s32 	%r36, %r20, 1;
	add.s32 	%r37, %r47, %r20;
	add.s32 	%r38, %r35, %r47;
	add.s32 	%r39, %r38, 2;
	add.s32 	%r40, %r14, -1;
	add.s32 	%r41, %r47, -2;
	mad.lo.s32 	%r42, %r40, %r41, %r12;
	mad.lo.s32 	%r43, %r42, 81, -81;
	cvta.to.global.u64 	%rd618, %rd628;
	mul.wide.s32 	%rd619, %r43, 4;
	add.s64 	%rd620, %rd618, %rd619;
	st.global.u32 	[%rd620], %r33;
	cvta.to.global.u64 	%rd621, %rd629;
	add.s64 	%rd622, %rd621, %rd619;
	st.global.u32 	[%rd622], %r33;
	st.global.u32 	[%rd620+4], %r32;
	st.global.u32 	[%rd622+4], %r33;
	st.global.u32 	[%rd620+8], %r34;
	st.global.u32 	[%rd622+8], %r33;
	st.global.u32 	[%rd620+12], %r35;
	st.global.u32 	[%rd622+12], %r33;
	st.global.u32 	[%rd620+16], %r20;
	st.global.u32 	[%rd622+16], %r33;
	st.global.u32 	[%rd620+20], %r36;
	st.global.u32 	[%rd622+20], %r33;
	st.global.u32 	[%rd620+24], %r38;
	st.global.u32 	[%rd622+24], %r33;
	st.global.u32 	[%rd620+28], %r37;
	st.global.u32 	[%rd622+28], %r33;
	st.global.u32 	[%rd620+32], %r39;
	st.global.u32 	[%rd622+32], %r33;
	st.global.u32 	[%rd620+36], %r33;
	st.global.u32 	[%rd622+36], %r32;
	st.global.u32 	[%rd620+40], %r32;
	st.global.u32 	[%rd622+40], %r32;
	st.global.u32 	[%rd620+44], %r34;
	st.global.u32 	[%rd622+44], %r32;
	st.global.u32 	[%rd620+48], %r35;
	st.global.u32 	[%rd622+48], %r32;
	st.global.u32 	[%rd620+52], %r20;
	st.global.u32 	[%rd622+52], %r32;
	st.global.u32 	[%rd620+56], %r36;
	st.global.u32 	[%rd622+56], %r32;
	st.global.u32 	[%rd620+60], %r38;
	st.global.u32 	[%rd622+60], %r32;
	st.global.u32 	[%rd620+64], %r37;
	st.global.u32 	[%rd622+64], %r32;
	st.global.u32 	[%rd620+68], %r39;
	st.global.u32 	[%rd622+68], %r32;
	st.global.u32 	[%rd620+72], %r33;
	st.global.u32 	[%rd622+72], %r34;
	st.global.u32 	[%rd620+76], %r32;
	st.global.u32 	[%rd622+76], %r34;
	st.global.u32 	[%rd620+80], %r34;
	st.global.u32 	[%rd622+80], %r34;
	st.global.u32 	[%rd620+84], %r35;
	st.global.u32 	[%rd622+84], %r34;
	st.global.u32 	[%rd620+88], %r20;
	st.global.u32 	[%rd622+88], %r34;
	st.global.u32 	[%rd620+92], %r36;
	st.global.u32 	[%rd622+92], %r34;
	st.global.u32 	[%rd620+96], %r38;
	st.global.u32 	[%rd622+96], %r34;
	st.global.u32 	[%rd620+100], %r37;
	st.global.u32 	[%rd622+100], %r34;
	st.global.u32 	[%rd620+104], %r39;
	st.global.u32 	[%rd622+104], %r34;
	st.global.u32 	[%rd620+108], %r33;
	st.global.u32 	[%rd622+108], %r35;
	st.global.u32 	[%rd620+112], %r32;
	st.global.u32 	[%rd622+112], %r35;
	st.global.u32 	[%rd620+116], %r34;
	st.global.u32 	[%rd622+116], %r35;
	st.global.u32 	[%rd620+120], %r35;
	st.global.u32 	[%rd622+120], %r35;
	st.global.u32 	[%rd620+124], %r20;
	st.global.u32 	[%rd622+124], %r35;
	st.global.u32 	[%rd620+128], %r36;
	st.global.u32 	[%rd622+128], %r35;
	st.global.u32 	[%rd620+132], %r38;
	st.global.u32 	[%rd622+132], %r35;
	st.global.u32 	[%rd620+136], %r37;
	st.global.u32 	[%rd622+136], %r35;
	st.global.u32 	[%rd620+140], %r39;
	st.global.u32 	[%rd622+140], %r35;
	st.global.u32 	[%rd620+144], %r33;
	st.global.u32 	[%rd622+144], %r20;
	st.global.u32 	[%rd620+148], %r32;
	st.global.u32 	[%rd622+148], %r20;
	st.global.u32 	[%rd620+152], %r34;
	st.global.u32 	[%rd622+152], %r20;
	st.global.u32 	[%rd620+156], %r35;
	st.global.u32 	[%rd622+156], %r20;
	st.global.u32 	[%rd620+160], %r20;
	st.global.u32 	[%rd622+160], %r20;
	st.global.u32 	[%rd620+164], %r36;
	st.global.u32 	[%rd622+164], %r20;
	st.global.u32 	[%rd620+168], %r38;
	st.global.u32 	[%rd622+168], %r20;
	st.global.u32 	[%rd620+172], %r37;
	st.global.u32 	[%rd622+172], %r20;
	st.global.u32 	[%rd620+176], %r39;
	st.global.u32 	[%rd622+176], %r20;
	st.global.u32 	[%rd620+180], %r33;
	st.global.u32 	[%rd622+180], %r36;
	st.global.u32 	[%rd620+184], %r32;
	st.global.u32 	[%rd622+184], %r36;
	st.global.u32 	[%rd620+188], %r34;
	st.global.u32 	[%rd622+188], %r36;
	st.global.u32 	[%rd620+192], %r35;
	st.global.u32 	[%rd622+192], %r36;
	st.global.u32 	[%rd620+196], %r20;
	st.global.u32 	[%rd622+196], %r36;
	st.global.u32 	[%rd620+200], %r36;
	st.global.u32 	[%rd622+200], %r36;
	st.global.u32 	[%rd620+204], %r38;
	st.global.u32 	[%rd622+204], %r36;
	st.global.u32 	[%rd620+208], %r37;
	st.global.u32 	[%rd622+208], %r36;
	st.global.u32 	[%rd620+212], %r39;
	st.global.u32 	[%rd622+212], %r36;
	st.global.u32 	[%rd620+216], %r33;
	st.global.u32 	[%rd622+216], %r38;
	st.global.u32 	[%rd620+220], %r32;
	st.global.u32 	[%rd622+220], %r38;
	st.global.u32 	[%rd620+224], %r34;
	st.global.u32 	[%rd622+224], %r38;
	st.global.u32 	[%rd620+228], %r35;
	st.global.u32 	[%rd622+228], %r38;
	st.global.u32 	[%rd620+232], %r20;
	st.global.u32 	[%rd622+232], %r38;
	st.global.u32 	[%rd620+236], %r36;
	st.global.u32 	[%rd622+236], %r38;
	st.global.u32 	[%rd620+240], %r38;
	st.global.u32 	[%rd622+240], %r38;
	st.global.u32 	[%rd620+244], %r37;
	st.global.u32 	[%rd622+244], %r38;
	st.global.u32 	[%rd620+248], %r39;
	st.global.u32 	[%rd622+248], %r38;
	st.global.u32 	[%rd620+252], %r33;
	st.global.u32 	[%rd622+252], %r37;
	st.global.u32 	[%rd620+256], %r32;
	st.global.u32 	[%rd622+256], %r37;
	st.global.u32 	[%rd620+260], %r34;
	st.global.u32 	[%rd622+260], %r37;
	st.global.u32 	[%rd620+264], %r35;
	st.global.u32 	[%rd622+264], %r37;
	st.global.u32 	[%rd620+268], %r20;
	st.global.u32 	[%rd622+268], %r37;
	st.global.u32 	[%rd620+272], %r36;
	st.global.u32 	[%rd622+272], %r37;
	st.global.u32 	[%rd620+276], %r38;
	st.global.u32 	[%rd622+276], %r37;
	st.global.u32 	[%rd620+280], %r37;
	st.global.u32 	[%rd622+280], %r37;
	st.global.u32 	[%rd620+284], %r39;
	st.global.u32 	[%rd622+284], %r37;
	st.global.u32 	[%rd620+288], %r33;
	st.global.u32 	[%rd622+288], %r39;
	st.global.u32 	[%rd620+292], %r32;
	st.global.u32 	[%rd622+292], %r39;
	st.global.u32 	[%rd620+296], %r34;
	st.global.u32 	[%rd622+296], %r39;
	st.global.u32 	[%rd620+300], %r35;
	st.global.u32 	[%rd622+300], %r39;
	st.global.u32 	[%rd620+304], %r20;
	st.global.u32 	[%rd622+304], %r39;
	st.global.u32 	[%rd620+308], %r36;
	st.global.u32 	[%rd622+308], %r39;
	st.global.u32 	[%rd620+312], %r38;
	st.global.u32 	[%rd622+312], %r39;
	st.global.u32 	[%rd620+316], %r37;
	st.global.u32 	[%rd622+316], %r39;
	st.global.u32 	[%rd620+320], %r39;
	st.global.u32 	[%rd622+320], %r39;
	cvta.to.global.u64 	%rd623, %rd630;
	mul.wide.s32 	%rd624, %r43, 8;
	add.s64 	%rd3, %rd623, %rd624;
	mov.b64 	%rd631, 0;
$L__BB0_6:
	add.s64 	%rd625, %rd1, %rd631;
	ld.local.u8 	%rs1, [%rd625];
	add.s64 	%rd626, %rd3, %rd631;
	st.global.u8 	[%rd626], %rs1;
	add.s64 	%rd5, %rd631, 1;
	setp.lt.u64 	%p18, %rd631, 647;
	mov.u64 	%rd631, %rd5;
	@%p18 bra 	$L__BB0_6;
$L__BB0_7:
	ret;

}


// ===== COMPILED SASS (sm_100) =====

	.target	sm_100

	.elftype	@"ET_EXEC"


//--------------------- .note.nv.tkinfo           --------------------------
	.section	.note.nv.tkinfo,"",@"SHT_NOTE"
	.sectionflags	@"SHF_NOTE_NV_TKINFO"
	.tkinfo
        /*0018*/ 	.word	0x00000002
        /*0030*/ 	.string	""
        /*0030*/ 	.string	"ptxas"
        /*0030*/ 	.string	"Cuda compilation tools, release 13.0, V13.0.88"
        /*0030*/ 	.string	"Build cuda_13.0.r13.0/compiler.36424714_0"
        /*0030*/ 	.string	"-arch sm_100 -m 64 "



//--------------------- .note.nv.cuinfo           --------------------------
	.section	.note.nv.cuinfo,"",@"SHT_NOTE"
	.sectionflags	@"SHF_NOTE_NV_CUINFO"
        /*0018*/ 	.short	0x0002
        /*001a*/ 	.short	0x0064
        /*001c*/ 	.short	0x0082
	.zero		2


//--------------------- .nv.info                  --------------------------
	.section	.nv.info,"",@"SHT_CUDA_INFO"
	.align	4


	//----- nvinfo : EIATTR_REGCOUNT
	.align		4
        /*0000*/ 	.byte	0x04, 0x2f
        /*0002*/ 	.short	(.L_1 - .L_0)
	.align		4
.L_0:
        /*0004*/ 	.word	index@(_Z4loopPdPiS0_S_iid)
        /*0008*/ 	.word	0x0000007e


	//----- nvinfo : EIATTR_FRAME_SIZE
	.align		4
.L_1:
        /*000c*/ 	.byte	0x04, 0x11
        /*000e*/ 	.short	(.L_3 - .L_2)
	.align		4
.L_2:
        /*0010*/ 	.word	index@($__internal_0_$__cuda_sm20_div_rn_f64_full)
        /*0014*/ 	.word	0x00000360


	//----- nvinfo : EIATTR_FRAME_SIZE
	.align		4
.L_3:
        /*0018*/ 	.byte	0x04, 0x11
        /*001a*/ 	.short	(.L_5 - .L_4)
	.align		4
.L_4:
        /*001c*/ 	.word	index@(_Z4loopPdPiS0_S_iid)
        /*0020*/ 	.word	0x00000360


	//----- nvinfo : EIATTR_MIN_STACK_SIZE
	.align		4
.L_5:
        /*0024*/ 	.byte	0x04, 0x12
        /*0026*/ 	.short	(.L_7 - .L_6)
	.align		4
.L_6:
        /*0028*/ 	.word	index@(_Z4loopPdPiS0_S_iid)
        /*002c*/ 	.word	0x00000360
.L_7:


//--------------------- .nv.compat                --------------------------
	.section	.nv.compat,"",@"SHT_CUDA_COMPAT_INFO"
	.align	4
        /*0000*/ 	.byte	0x02, 0x09, 0x00, 0x00, 0x02, 0x02, 0x01, 0x00, 0x02, 0x05, 0x05, 0x00, 0x03, 0x07, 0x01, 0x01
        /*0010*/ 	.byte	0x02, 0x03, 0x00, 0x00, 0x02, 0x06, 0x01, 0x00, 0x04, 0x0b, 0x08, 0x00, 0x01, 0x00, 0x00, 0x00
        /*0020*/ 	.byte	0x00, 0x00, 0x00, 0x00


//--------------------- .nv.info._Z4loopPdPiS0_S_iid --------------------------
	.section	.nv.info._Z4loopPdPiS0_S_iid,"",@"SHT_CUDA_INFO"
	.sectionflags	@""
	.align	4


	//----- nvinfo : EIATTR_CUDA_API_VERSION
	.align		4
        /*0000*/ 	.byte	0x04, 0x37
        /*0002*/ 	.short	(.L_9 - .L_8)
.L_8:
        /*0004*/ 	.word	0x00000082


	//----- nvinfo : EIATTR_KPARAM_INFO
	.align		4
.L_9:
        /*0008*/ 	.byte	0x04, 0x17
        /*000a*/ 	.short	(.L_11 - .L_10)
.L_10:
        /*000c*/ 	.word	0x00000000
        /*0010*/ 	.short	0x0006
        /*0012*/ 	.short	0x0028
        /*0014*/ 	.byte	0x00, 0xf0, 0x21, 0x00


	//----- nvinfo : EIATTR_KPARAM_INFO
	.align		4
.L_11:
        /*0018*/ 	.byte	0x04, 0x17
        /*001a*/ 	.short	(.L_13 - .L_12)
.L_12:
        /*001c*/ 	.word	0x00000000
        /*0020*/ 	.short	0x0005
        /*0022*/ 	.short	0x0024
        /*0024*/ 	.byte	0x00, 0xf0, 0x11, 0x00


	//----- nvinfo : EIATTR_KPARAM_INFO
	.align		4
.L_13:
        /*0028*/ 	.byte	0x04, 0x17
        /*002a*/ 	.short	(.L_15 - .L_14)
.L_14:
        /*002c*/ 	.word	0x00000000
        /*0030*/ 	.short	0x0004
        /*0032*/ 	.short	0x0020
        /*0034*/ 	.byte	0x00, 0xf0, 0x11, 0x00


	//----- nvinfo : EIATTR_KPARAM_INFO
	.align		4
.L_15:
        /*0038*/ 	.byte	0x04, 0x17
        /*003a*/ 	.short	(.L_17 - .L_16)
.L_16:
        /*003c*/ 	.word	0x00000000
        /*0040*/ 	.short	0x0003
        /*0042*/ 	.short	0x0018
        /*0044*/ 	.byte	0x00, 0xf5, 0x21, 0x00


	//----- nvinfo : EIATTR_KPARAM_INFO
	.align		4
.L_17:
        /*0048*/ 	.byte	0x04, 0x17
        /*004a*/ 	.short	(.L_19 - .L_18)
.L_18:
        /*004c*/ 	.word	0x00000000
        /*0050*/ 	.short	0x0002
        /*0052*/ 	.short	0x0010
        /*0054*/ 	.byte	0x00, 0xf5, 0x21, 0x00


	//----- nvinfo : EIATTR_KPARAM_INFO
	.align		4
.L_19:
        /*0058*/ 	.byte	0x04, 0x17
        /*005a*/ 	.short	(.L_21 - .L_20)
.L_20:
        /*005c*/ 	.word	0x00000000
        /*0060*/ 	.short	0x0001
        /*0062*/ 	.short	0x0008
        /*0064*/ 	.byte	0x00, 0xf5, 0x21, 0x00


	//----- nvinfo : EIATTR_KPARAM_INFO
	.align		4
.L_21:
        /*0068*/ 	.byte	0x04, 0x17
        /*006a*/ 	.short	(.L_23 - .L_22)
.L_22:
        /*006c*/ 	.word	0x00000000
        /*0070*/ 	.short	0x0000
        /*0072*/ 	.short	0x0000
        /*0074*/ 	.byte	0x00, 0xf5, 0x21, 0x00


	//----- nvinfo : EIATTR_SPARSE_MMA_MASK
	.align		4
.L_23:
        /*0078*/ 	.byte	0x03, 0x50
        /*007a*/ 	.short	0x0000


	//----- nvinfo : EIATTR_MAXREG_COUNT
	.align		4
        /*007c*/ 	.byte	0x03, 0x1b
        /*007e*/ 	.short	0x00ff


	//----- nvinfo : EIATTR_MERCURY_ISA_VERSION
	.align		4
        /*0080*/ 	.byte	0x03, 0x5f
        /*0082*/ 	.short	0x0101


	//----- nvinfo : EIATTR_VRC_CTA_INIT_COUNT
	.align		4
        /*0084*/ 	.byte	0x02, 0x4a
	.zero		1
	.zero		1


	//----- nvinfo : EIATTR_EXIT_INSTR_OFFSETS
	.align		4
        /*0088*/ 	.byte	0x04, 0x1c
        /*008a*/ 	.short	(.L_25 - .L_24)


	//   ....[0]....
.L_24:
        /*008c*/ 	.word	0x00000090


	//   ....[1]....
        /*0090*/ 	.word	0x00000240


	//   ....[2]....
        /*0094*/ 	.word	0x000002f0


	//   ....[3]....
        /*0098*/ 	.word	0x00006de0


	//----- nvinfo : EIATTR_CRS_STACK_SIZE
	.align		4
.L_25:
        /*009c*/ 	.byte	0x04, 0x1e
        /*009e*/ 	.short	(.L_27 - .L_26)
.L_26:
        /*00a0*/ 	.word	0x00000000


	//----- nvinfo : EIATTR_CBANK_PARAM_SIZE
	.align		4
.L_27:
        /*00a4*/ 	.byte	0x03, 0x19
        /*00a6*/ 	.short	0x0030


	//----- nvinfo : EIATTR_PARAM_CBANK
	.align		4
        /*00a8*/ 	.byte	0x04, 0x0a
        /*00aa*/ 	.short	(.L_29 - .L_28)
	.align		4
.L_28:
        /*00ac*/ 	.word	index@(.nv.constant0._Z4loopPdPiS0_S_iid)
        /*00b0*/ 	.short	0x0380
        /*00b2*/ 	.short	0x0030


	//----- nvinfo : EIATTR_SW_WAR
	.align		4
.L_29:
        /*00b4*/ 	.byte	0x04, 0x36
        /*00b6*/ 	.short	(.L_31 - .L_30)
.L_30:
        /*00b8*/ 	.word	0x00000008
.L_31:


//--------------------- .nv.callgraph             --------------------------
	.section	.nv.callgraph,"",@"SHT_CUDA_CALLGRAPH"
	.align	4
	.sectionentsize	8
	.align		4
        /*0000*/ 	.word	0x00000000
	.align		4
        /*0004*/ 	.word	0xffffffff
	.align		4
        /*0008*/ 	.word	0x00000000
	.align		4
        /*000c*/ 	.word	0xfffffffe
	.align		4
        /*0010*/ 	.word	0x00000000
	.align		4
        /*0014*/ 	.word	0xfffffffd
	.align		4
        /*0018*/ 	.word	0x00000000
	.align		4
        /*001c*/ 	.word	0xfffffffc


//--------------------- .text._Z4loopPdPiS0_S_iid --------------------------
	.section	.text._Z4loopPdPiS0_S_iid,"ax",@progbits
	.align	128
        .global         _Z4loopPdPiS0_S_iid
        .type           _Z4loopPdPiS0_S_iid,@function
        .size           _Z4loopPdPiS0_S_iid,(.L_x_58 - _Z4loopPdPiS0_S_iid)
        .other          _Z4loopPdPiS0_S_iid,@"STO_CUDA_ENTRY STV_DEFAULT"
_Z4loopPdPiS0_S_iid:
.text._Z4loopPdPiS0_S_iid:
[----:B------:R-:W0:Y:S01]  /*0000*/  LDC R1, c[0x0][0x37c] ;  /* 0x0000df00ff017b82 */ /* 0x000e220000000800 */
[----:B------:R-:W1:Y:S07]  /*0010*/  S2R R9, SR_TID.X ;  /* 0x0000000000097919 */ /* 0x000e6e0000002100 */
[----:B------:R-:W1:Y:S01]  /*0020*/  S2UR UR4, SR_CTAID.X ;  /* 0x00000000000479c3 */ /* 0x000e620000002500 */
[----:B0-----:R-:W-:-:S07]  /*0030*/  VIADD R1, R1, 0xfffffca0 ;  /* 0xfffffca001017836 */ /* 0x001fce0000000000 */
[----:B------:R-:W1:Y:S08]  /*0040*/  LDC R0, c[0x0][0x360] ;  /* 0x0000d800ff007b82 */ /* 0x000e700000000800 */
[----:B------:R-:W0:Y:S01]  /*0050*/  LDC.64 R4, c[0x0][0x3a0] ;  /* 0x0000e800ff047b82 */ /* 0x000e220000000a00 */
[----:B-1----:R-:W-:Y:S02]  /*0060*/  IMAD R0, R0, UR4, R9 ;  /* 0x0000000400007c24 */ /* 0x002fe4000f8e0209 */
[----:B0-----:R-:W-:-:S05]  /*0070*/  IMAD R3, R5, R4, RZ ;  /* 0x0000000405037224 */ /* 0x001fca00078e02ff */
[----:B------:R-:W-:-:S13]  /*0080*/  ISETP.GE.AND P0, PT, R0, R3, PT ;  /* 0x000000030000720c */ /* 0x000fda0003f06270 */
[----:B------:R-:W-:Y:S05]  /*0090*/  @P0 EXIT ;  /* 0x000000000000094d */ /* 0x000fea0003800000 */
[-C--:B------:R-:W-:Y:S02]  /*00a0*/  IABS R11, R5.reuse ;  /* 0x00000005000b7213 */ /* 0x080fe40000000000 */
[----:B------:R-:W-:Y:S02]  /*00b0*/  ISETP.GE.AND P3, PT, R0, RZ, PT ;  /* 0x000000ff0000720c */ /* 0x000fe40003f66270 */
[----:B------:R-:W0:Y:S01]  /*00c0*/  I2F.RP R6, R11 ;  /* 0x0000000b00067306 */ /* 0x000e220000209400 */
[----:B------:R-:W-:Y:S02]  /*00d0*/  ISETP.NE.AND P1, PT, R5, RZ, PT ;  /* 0x000000ff0500720c */ /* 0x000fe40003f25270 */
[----:B------:R-:W-:-:S05]  /*00e0*/  LOP3.LUT R18, RZ, R5, RZ, 0x33, !PT ;  /* 0x00000005ff127212 */ /* 0x000fca00078e33ff */
[----:B0-----:R-:W0:Y:S02]  /*00f0*/  MUFU.RCP R6, R6 ;  /* 0x0000000600067308 */ /* 0x001e240000001000 */
[----:B0-----:R-:W-:-:S06]  /*0100*/  VIADD R2, R6, 0xffffffe ;  /* 0x0ffffffe06027836 */ /* 0x001fcc0000000000 */
[----:B------:R0:W1:Y:S02]  /*0110*/  F2I.FTZ.U32.TRUNC.NTZ R3, R2 ;  /* 0x0000000200037305 */ /* 0x000064000021f000 */
[----:B0-----:R-:W-:Y:S02]  /*0120*/  IMAD.MOV.U32 R2, RZ, RZ, RZ ;  /* 0x000000ffff027224 */ /* 0x001fe400078e00ff */
[----:B-1----:R-:W-:-:S04]  /*0130*/  IMAD.MOV R8, RZ, RZ, -R3 ;  /* 0x000000ffff087224 */ /* 0x002fc800078e0a03 */
[----:B------:R-:W-:Y:S01]  /*0140*/  IMAD R7, R8, R11, RZ ;  /* 0x0000000b08077224 */ /* 0x000fe200078e02ff */
[----:B------:R-:W-:-:S03]  /*0150*/  IABS R8, R0 ;  /* 0x0000000000087213 */ /* 0x000fc60000000000 */
[----:B------:R-:W-:-:S04]  /*0160*/  IMAD.HI.U32 R3, R3, R7, R2 ;  /* 0x0000000703037227 */ /* 0x000fc800078e0002 */
[----:B------:R-:W-:Y:S02]  /*0170*/  VIADD R2, R5, 0xffffffff ;  /* 0xffffffff05027836 */ /* 0x000fe40000000000 */
[----:B------:R-:W-:-:S04]  /*0180*/  IMAD.HI.U32 R3, R3, R8, RZ ;  /* 0x0000000803037227 */ /* 0x000fc800078e00ff */
[----:B------:R-:W-:-:S04]  /*0190*/  IMAD.MOV R6, RZ, RZ, -R3 ;  /* 0x000000ffff067224 */ /* 0x000fc800078e0a03 */
[----:B------:R-:W-:-:S05]  /*01a0*/  IMAD R6, R11, R6, R8 ;  /* 0x000000060b067224 */ /* 0x000fca00078e0208 */
[----:B------:R-:W-:-:S13]  /*01b0*/  ISETP.GT.U32.AND P2, PT, R11, R6, PT ;  /* 0x000000060b00720c */ /* 0x000fda0003f44070 */
[----:B------:R-:W-:-:S05]  /*01c0*/  @!P2 IMAD.IADD R6, R6, 0x1, -R11 ;  /* 0x000000010606a824 */ /* 0x000fca00078e0a0b */
[----:B------:R-:W-:Y:S02]  /*01d0*/  ISETP.GT.U32.AND P0, PT, R11, R6, PT ;  /* 0x000000060b00720c */ /* 0x000fe40003f04070 */
[----:B------:R-:W-:-:S04]  /*01e0*/  IADD3 R7, PT, PT, R6, -R11, RZ ;  /* 0x8000000b06077210 */ /* 0x000fc80007ffe0ff */
[----:B------:R-:W-:-:S05]  /*01f0*/  SEL R7, R7, R6, !P0 ;  /* 0x0000000607077207 */ /* 0x000fca0004000000 */
[----:B------:R-:W-:-:S05]  /*0200*/  @!P3 IMAD.MOV R7, RZ, RZ, -R7 ;  /* 0x000000ffff07b224 */ /* 0x000fca00078e0a07 */
[----:B------:R-:W-:-:S04]  /*0210*/  SEL R19, R18, R7, !P1 ;  /* 0x0000000712137207 */ /* 0x000fc80004800000 */
[----:B------:R-:W-:-:S04]  /*0220*/  ISETP.GE.AND P0, PT, R19, R2, PT ;  /* 0x000000021300720c */ /* 0x000fc80003f06270 */
[----:B------:R-:W-:-:S13]  /*0230*/  ISETP.LT.OR P0, PT, R19, 0x1, P0 ;  /* 0x000000011300780c */ /* 0x000fda0000701670 */
[----:B------:R-:W-:Y:S05]  /*0240*/  @P0 EXIT ;  /* 0x000000000000094d */ /* 0x000fea0003800000 */
[----:B------:R-:W-:Y:S01]  /*0250*/  ISETP.GE.U32.AND P0, PT, R6, R11, PT ;  /* 0x0000000b0600720c */ /* 0x000fe20003f06070 */
[----:B------:R-:W-:Y:S01]  /*0260*/  @!P2 VIADD R3, R3, 0x1 ;  /* 0x000000010303a836 */ /* 0x000fe20000000000 */
[----:B------:R-:W-:Y:S02]  /*0270*/  LOP3.LUT R0, R0, R5, RZ, 0x3c, !PT ;  /* 0x0000000500007212 */ /* 0x000fe400078e3cff */
[----:B------:R-:W-:Y:S02]  /*0280*/  IADD3 R7, PT, PT, R4, -0x1, RZ ;  /* 0xffffffff04077810 */ /* 0x000fe40007ffe0ff */
[----:B------:R-:W-:-:S07]  /*0290*/  ISETP.GE.AND P3, PT, R0, RZ, PT ;  /* 0x000000ff0000720c */ /* 0x000fce0003f66270 */
[----:B------:R-:W-:-:S06]  /*02a0*/  @P0 VIADD R3, R3, 0x1 ;  /* 0x0000000103030836 */ /* 0x000fcc0000000000 */
[----:B------:R-:W-:-:S05]  /*02b0*/  @!P3 IMAD.MOV R3, RZ, RZ, -R3 ;  /* 0x000000ffff03b224 */ /* 0x000fca00078e0a03 */
[----:B------:R-:W-:-:S04]  /*02c0*/  SEL R18, R18, R3, !P1 ;  /* 0x0000000312127207 */ /* 0x000fc80004800000 */
[----:B------:R-:W-:-:S04]  /*02d0*/  ISETP.GE.AND P0, PT, R18, R7, PT ;  /* 0x000000071200720c */ /* 0x000fc80003f06270 */
[----:B------:R-:W-:-:S13]  /*02e0*/  ISETP.LT.OR P0, PT, R18, 0x1, P0 ;  /* 0x000000011200780c */ /* 0x000fda0000701670 */
[----:B------:R-:W-:Y:S05]  /*02f0*/  @P0 EXIT ;  /* 0x000000000000094d */ /* 0x000fea0003800000 */
[----:B------:R-:W0:Y:S01]  /*0300*/  LDC R0, c[0x0][0x360] ;  /* 0x0000d800ff007b82 */ /* 0x000e220000000800 */
[----:B------:R-:W1:Y:S01]  /*0310*/  LDCU.64 UR6, c[0x0][0x358] ;  /* 0x00006b00ff0677ac */ /* 0x000e620008000a00 */
[----:B------:R-:W-:-:S06]  /*0320*/  IMAD.MOV.U32 R3, RZ, RZ, 0x3 ;  /* 0x00000003ff037424 */ /* 0x000fcc00078e00ff */
[----:B------:R-:W2:Y:S01]  /*0330*/  LDC.64 R40, c[0x0][0x380] ;  /* 0x0000e000ff287b82 */ /* 0x000ea20000000a00 */
[----:B0-----:R-:W-:-:S04]  /*0340*/  IMAD R0, R0, UR4, R9 ;  /* 0x0000000400007c24 */ /* 0x001fc8000f8e0209 */
[----:B------:R-:W-:-:S04]  /*0350*/  IMAD.IADD R2, R0, 0x1, -R5 ;  /* 0x0000000100027824 */ /* 0x000fc800078e0a05 */
[----:B------:R-:W-:-:S04]  /*0360*/  IMAD R4, R2, R3, -0x3 ;  /* 0xfffffffd02047424 */ /* 0x000fc800078e0203 */
[----:B--2---:R-:W-:-:S04]  /*0370*/  IMAD.WIDE R2, R4, 0x8, R40 ;  /* 0x0000000804027825 */ /* 0x004fc800078e0228 */
[----:B------:R-:W-:Y:S01]  /*0380*/  IMAD R4, R5, 0x3, R4 ;  /* 0x0000000305047824 */ /* 0x000fe200078e0204 */
[----:B-1----:R-:W2:Y:S04]  /*0390*/  LDG.E.U8 R38, desc[UR6][R2.64+0x6] ;  /* 0x0000060602267981 */ /* 0x002ea8000c1e1100 */
[----:B------:R-:W3:Y:S01]  /*03a0*/  LDG.E.U8 R39, desc[UR6][R2.64+0x7] ;  /* 0x0000070602277981 */ /* 0x000ee2000c1e1100 */
[----:B------:R-:W-:-:S03]  /*03b0*/  IMAD.WIDE R22, R4, 0x8, R40 ;  /* 0x0000000804167825 */ /* 0x000fc600078e0228 */
[----:B------:R-:W4:Y:S04]  /*03c0*/  LDG.E.U8 R48, desc[UR6][R2.64+0x1a] ;  /* 0x00001a0602307981 */ /* 0x000f28000c1e1100 */
[----:B------:R-:W5:Y:S04]  /*03d0*/  LDG.E.U8 R50, desc[UR6][R2.64+0x1b] ;  /* 0x00001b0602327981 */ /* 0x000f68000c1e1100 */
        /* <DEDUP_REMOVED lines=39> */
[----:B------:R-:W5:Y:S01]  /*0650*/  LDG.E.U8 R73, desc[UR6][R22.64+0x1e] ;  /* 0x00001e0616497981 */ /* 0x000f62000c1e1100 */
[----:B------:R-:W-:-:S03]  /*0660*/  IMAD R5, R5, 0x3, R4 ;  /* 0x0000000305057824 */ /* 0x000fc600078e0204 */
[----:B------:R-:W5:Y:S01]  /*0670*/  LDG.E.U8 R71, desc[UR6][R22.64+0x36] ;  /* 0x0000360616477981 */ /* 0x000f62000c1e1100 */
[----:B------:R-:W-:-:S03]  /*0680*/  IMAD.WIDE R40, R5, 0x8, R40 ;  /* 0x0000000805287825 */ /* 0x000fc600078e0228 */
        /* <DEDUP_REMOVED lines=27> */
[----:B------:R-:W0:Y:S01]  /*0840*/  MUFU.RCP64H R7, 9 ;  /* 0x4022000000077908 */ /* 0x000e220000001800 */
[----:B------:R-:W-:-:S02]  /*0850*/  IMAD.MOV.U32 R42, RZ, RZ, 0x0 ;  /* 0x00000000ff2a7424 */ /* 0x000fc400078e00ff */
[----:B------:R-:W-:Y:S01]  /*0860*/  IMAD.MOV.U32 R43, RZ, RZ, 0x40220000 ;  /* 0x40220000ff2b7424 */ /* 0x000fe200078e00ff */
[----:B------:R-:W5:Y:S01]  /*0870*/  LDG.E.U8 R44, desc[UR6][R2.64+0x44] ;  /* 0x00004406022c7981 */ /* 0x000f62000c1e1100 */
[----:B------:R-:W-:-:S03]  /*0880*/  IMAD.MOV.U32 R6, RZ, RZ, 0x1 ;  /* 0x00000001ff067424 */ /* 0x000fc600078e00ff */
[----:B------:R-:W5:Y:S04]  /*0890*/  LDG.E.U8 R45, desc[UR6][R2.64+0x45] ;  /* 0x00004506022d7981 */ /* 0x000f68000c1e1100 */
[----:B------:R-:W5:Y:S04]  /*08a0*/  LDG.E.U8 R93, desc[UR6][R22.64+0x44] ;  /* 0x00004406165d7981 */ /* 0x000f68000c1e1100 */
[----:B------:R-:W5:Y:S01]  /*08b0*/  LDG.E.U8 R94, desc[UR6][R22.64+0x45] ;  /* 0x00004506165e7981 */ /* 0x000f62000c1e1100 */
[----:B0-----:R-:W-:-:S03]  /*08c0*/  DFMA R4, R6, -R42, 1 ;  /* 0x3ff000000604742b */ /* 0x001fc6000000082a */
[----:B------:R-:W5:Y:S01]  /*08d0*/  LDG.E.U8 R61, desc[UR6][R2.64+0x46] ;  /* 0x00004606023d7981 */ /* 0x000f62000c1e1100 */
[----:B--2---:R-:W-:-:S03]  /*08e0*/  IMAD.U32 R38, R38, 0x10000, RZ ;  /* 0x0001000026267824 */ /* 0x004fc600078e00ff */
[----:B------:R-:W2:Y:S01]  /*08f0*/  LDG.E.U8 R95, desc[UR6][R2.64+0x47] ;  /* 0x00004706025f7981 */ /* 0x000ea2000c1e1100 */
[----:B------:R-:W-:-:S03]  /*0900*/  DFMA R4, R4, R4, R4 ;  /* 0x000000040404722b */ /* 0x000fc60000000004 */
[----:B------:R-:W2:Y:S01]  /*0910*/  LDG.E.U8 R63, desc[UR6][R22.64+0x47] ;  /* 0x00004706163f7981 */ /* 0x000ea2000c1e1100 */
[----:B---3--:R-:W-:-:S03]  /*0920*/  IMAD.SHL.U32 R39, R39, 0x1000000, RZ ;  /* 0x0100000027277824 */ /* 0x008fc600078e00ff */
[----:B------:R-:W3:Y:S01]  /*0930*/  LDG.E.U8 R92, desc[UR6][R22.64+0x46] ;  /* 0x00004606165c7981 */ /* 0x000ee2000c1e1100 */
[----:B----4-:R-:W-:Y:S02]  /*0940*/  IMAD.U32 R48, R48, 0x10000, RZ ;  /* 0x0001000030307824 */ /* 0x010fe400078e00ff */
[----:B-----5:R-:W-:Y:S01]  /*0950*/  IMAD.SHL.U32 R79, R50, 0x1000000, RZ ;  /* 0x01000000324f7824 */ /* 0x020fe200078e00ff */
[----:B------:R-:W-:Y:S01]  /*0960*/  PRMT R36, R36, 0x6540, R37 ;  /* 0x0000654024247816 */ /* 0x000fe20000000025 */
[----:B------:R-:W4:Y:S04]  /*0970*/  LDG.E.U8 R47, desc[UR6][R2.64+0x8] ;  /* 0x00000806022f7981 */ /* 0x000f28000c1e1100 */
[----:B------:R-:W4:Y:S01]  /*0980*/  LDG.E.U8 R60, desc[UR6][R2.64+0x9] ;  /* 0x00000906023c7981 */ /* 0x000f22000c1e1100 */
[----:B------:R-:W-:-:S03]  /*0990*/  PRMT R46, R46, 0x6540, R49 ;  /* 0x000065402e2e7816 */ /* 0x000fc60000000031 */
[----:B------:R-:W5:Y:S01]  /*09a0*/  LDG.E.U8 R86, desc[UR6][R2.64+0xc] ;  /* 0x00000c0602567981 */ /* 0x000f62000c1e1100 */
[----:B------:R-:W-:-:S03]  /*09b0*/  LOP3.LUT R81, R36, R39, R38, 0xfe, !PT ;  /* 0x0000002724517212 */ /* 0x000fc600078efe26 */
[----:B------:R-:W5:Y:S01]  /*09c0*/  LDG.E.U8 R87, desc[UR6][R2.64+0xd] ;  /* 0x00000d0602577981 */ /* 0x000f62000c1e1100 */
[----:B------:R-:W-:-:S03]  /*09d0*/  PRMT R51, R51, 0x6540, R52 ;  /* 0x0000654033337816 */ /* 0x000fc60000000034 */
[----:B------:R-:W4:Y:S01]  /*09e0*/  LDG.E.U8 R82, desc[UR6][R2.64+0xa] ;  /* 0x00000a0602527981 */ /* 0x000f22000c1e1100 */
[----:B------:R-:W-:-:S03]  /*09f0*/  IMAD.SHL.U32 R35, R35, 0x1000000, RZ ;  /* 0x0100000023237824 */ /* 0x000fc600078e00ff */
[----:B------:R-:W4:Y:S01]  /*0a00*/  LDG.E.U8 R85, desc[UR6][R2.64+0xb] ;  /* 0x00000b0602557981 */ /* 0x000f22000c1e1100 */
[----:B------:R-:W-:-:S03]  /*0a10*/  SHF.L.U32 R53, R53, 0x10, RZ ;  /* 0x0000001035357819 */ /* 0x000fc600000006ff */
[----:B------:R-:W4:Y:S01]  /*0a20*/  LDG.E.U8 R55, desc[UR6][R2.64+0x2d] ;  /* 0x00002d0602377981 */ /* 0x000f22000c1e1100 */
[----:B------:R-:W-:Y:S01]  /*0a30*/  IMAD.SHL.U32 R54, R54, 0x1000000, RZ ;  /* 0x0100000036367824 */ /* 0x000fe200078e00ff */
[----:B------:R-:W-:Y:S02]  /*0a40*/  LOP3.LUT R78, R46, R79, R48, 0xfe, !PT ;  /* 0x0000004f2e4e7212 */ /* 0x000fe400078efe30 */
[----:B------:R-:W4:Y:S01]  /*0a50*/  LDG.E.U8 R52, desc[UR6][R2.64+0x2c] ;  /* 0x00002c0602347981 */ /* 0x000f22000c1e1100 */
[----:B------:R-:W-:-:S03]  /*0a60*/  DFMA R6, R6, R4, R6 ;  /* 0x000000040606722b */ /* 0x000fc60000000006 */
[----:B------:R-:W4:Y:S01]  /*0a70*/  LDG.E.U8 R62, desc[UR6][R2.64+0x23] ;  /* 0x00002306023e7981 */ /* 0x000f22000c1e1100 */
[----:B------:R-:W-:-:S03]  /*0a80*/  PRMT R32, R32, 0x6540, R33 ;  /* 0x0000654020207816 */ /* 0x000fc60000000021 */
[----:B------:R-:W4:Y:S01]  /*0a90*/  LDG.E.U8 R88, desc[UR6][R2.64+0x10] ;  /* 0x0000100602587981 */ /* 0x000f22000c1e1100 */
[----:B------:R-:W-:-:S03]  /*0aa0*/  SHF.L.U32 R34, R34, 0x10, RZ ;  /* 0x0000001022227819 */ /* 0x000fc600000006ff */
[----:B------:R-:W4:Y:S01]  /*0ab0*/  LDG.E.U8 R89, desc[UR6][R2.64+0x11] ;  /* 0x0000110602597981 */ /* 0x000f22000c1e1100 */
[----:B------:R-:W-:-:S03]  /*0ac0*/  IMAD.U32 R28, R28, 0x10000, RZ ;  /* 0x000100001c1c7824 */ /* 0x000fc600078e00ff */
[----:B------:R-:W4:Y:S01]  /*0ad0*/  LDG.E.U8 R90, desc[UR6][R2.64+0x14] ;  /* 0x00001406025a7981 */ /* 0x000f22000c1e1100 */
[----:B------:R-:W-:Y:S01]  /*0ae0*/  IMAD.SHL.U32 R29, R29, 0x1000000, RZ ;  /* 0x010000001d1d7824 */ /* 0x000fe200078e00ff */
[----:B------:R-:W-:Y:S02]  /*0af0*/  LOP3.LUT R80, R32, R35, R34, 0xfe, !PT ;  /* 0x0000002320507212 */ /* 0x000fe400078efe22 */
[----:B------:R-:W4:Y:S01]  /*0b00*/  LDG.E.U8 R39, desc[UR6][R2.64+0x2a] ;  /* 0x00002a0602277981 */ /* 0x000f22000c1e1100 */
[----:B------:R-:W-:-:S03]  /*0b10*/  LOP3.LUT R79, R51, R54, R53, 0xfe, !PT ;  /* 0x00000036334f7212 */ /* 0x000fc600078efe35 */
[----:B------:R-:W4:Y:S01]  /*0b20*/  LDG.E.U8 R38, desc[UR6][R2.64+0x2b] ;  /* 0x00002b0602267981 */ /* 0x000f22000c1e1100 */
[----:B------:R-:W-:-:S03]  /*0b30*/  PRMT R30, R30, 0x6540, R31 ;  /* 0x000065401e1e7816 */ /* 0x000fc6000000001f */
[----:B------:R-:W4:Y:S01]  /*0b40*/  LDG.E.U8 R91, desc[UR6][R2.64+0x15] ;  /* 0x00001506025b7981 */ /* 0x000f22000c1e1100 */
[----:B------:R-:W-:-:S03]  /*0b50*/  LOP3.LUT R76, R30, R29, R28, 0xfe, !PT ;  /* 0x0000001d1e4c7212 */ /* 0x000fc600078efe1c */
[----:B------:R-:W4:Y:S01]  /*0b60*/  LDG.E.U8 R56, desc[UR6][R2.64+0xf] ;  /* 0x00000f0602387981 */ /* 0x000f22000c1e1100 */
[----:B------:R-:W-:-:S03]  /*0b70*/  PRMT R4, R26, 0x6540, R27 ;  /* 0x000065401a047816 */ /* 0x000fc6000000001b */
[----:B------:R-:W4:Y:S04]  /*0b80*/  LDG.E.U8 R46, desc[UR6][R2.64+0x20] ;  /* 0x00002006022e7981 */ /* 0x000f28000c1e1100 */
        /* <DEDUP_REMOVED lines=22> */
[----:B------:R-:W4:Y:S01]  /*0cf0*/  LDG.E.U8 R27, desc[UR6][R2.64+0x3f] ;  /* 0x00003f06021b7981 */ /* 0x000f22000c1e1100 */
[----:B------:R-:W-:Y:S01]  /*0d00*/  PRMT R16, R16, 0x6540, R17 ;  /* 0x0000654010107816 */ /* 0x000fe20000000011 */
[----:B------:R-:W-:Y:S01]  /*0d10*/  IMAD.U32 R20, R20, 0x10000, RZ ;  /* 0x0001000014147824 */ /* 0x000fe200078e00ff */
[----:B------:R-:W-:Y:S01]  /*0d20*/  PRMT R24, R24, 0x6540, R25 ;  /* 0x0000654018187816 */ /* 0x000fe20000000019 */
[----:B------:R-:W-:Y:S01]  /*0d30*/  IMAD.SHL.U32 R21, R21, 0x1000000, RZ ;  /* 0x0100000015157824 */ /* 0x000fe200078e00ff */
[----:B------:R-:W-:Y:S01]  /*0d40*/  SHF.L.U32 R12, R12, 0x10, RZ ;  /* 0x000000100c0c7819 */ /* 0x000fe200000006ff */
[----:B------:R-:W-:Y:S01]  /*0d50*/  IMAD.SHL.U32 R13, R13, 0x1000000, RZ ;  /* 0x010000000d0d7824 */ /* 0x000fe200078e00ff */
[----:B------:R-:W4:Y:S01]  /*0d60*/  LDG.E.U8 R25, desc[UR6][R2.64+0x42] ;  /* 0x0000420602197981 */ /* 0x000f22000c1e1100 */
[----:B------:R-:W-:-:S02]  /*0d70*/  IMAD.U32 R14, R14, 0x10000, RZ ;  /* 0x000100000e0e7824 */ /* 0x000fc400078e00ff */
[----:B------:R-:W-:Y:S01]  /*0d80*/  IMAD.SHL.U32 R15, R15, 0x1000000, RZ ;  /* 0x010000000f0f7824 */ /* 0x000fe200078e00ff */
[----:B------:R-:W-:Y:S01]  /*0d90*/  LOP3.LUT R77, R16, R21, R20, 0xfe, !PT ;  /* 0x00000015104d7212 */ /* 0x000fe200078efe14 */
[----:B------:R-:W-:Y:S01]  /*0da0*/  IMAD.U32 R8, R8, 0x10000, RZ ;  /* 0x0001000008087824 */ /* 0x000fe200078e00ff */
[----:B------:R-:W-:Y:S01]  /*0db0*/  LOP3.LUT R74, R24, R13, R12, 0xfe, !PT ;  /* 0x0000000d184a7212 */ /* 0x000fe200078efe0c */
[----:B------:R-:W4:Y:S01]  /*0dc0*/  LDG.E.U8 R16, desc[UR6][R2.64+0x43] ;  /* 0x0000430602107981 */ /* 0x000f22000c1e1100 */
[----:B------:R-:W-:Y:S01]  /*0dd0*/  LOP3.LUT R75, R4, R15, R14, 0xfe, !PT ;  /* 0x0000000f044b7212 */ /* 0x000fe200078efe0e */
[----:B------:R-:W-:Y:S01]  /*0de0*/  IMAD.SHL.U32 R9, R9, 0x1000000, RZ ;  /* 0x0100000009097824 */ /* 0x000fe200078e00ff */
[----:B------:R-:W-:Y:S01]  /*0df0*/  PRMT R10, R10, 0x6540, R11 ;  /* 0x000065400a0a7816 */ /* 0x000fe2000000000b */
[----:B------:R-:W4:Y:S04]  /*0e00*/  LDG.E.U8 R17, desc[UR6][R2.64+0x40] ;  /* 0x0000400602117981 */ /* 0x000f28000c1e1100 */
[----:B------:R-:W4:Y:S04]  /*0e10*/  LDG.E.U8 R20, desc[UR6][R2.64+0x41] ;  /* 0x0000410602147981 */ /* 0x000f28000c1e1100 */
[----:B------:R-:W4:Y:S04]  /*0e20*/  LDG.E.U8 R21, desc[UR6][R22.64+0x8] ;  /* 0x0000080616157981 */ /* 0x000f28000c1e1100 */
[----:B------:R-:W4:Y:S04]  /*0e30*/  LDG.E.U8 R24, desc[UR6][R22.64+0x9] ;  /* 0x0000090616187981 */ /* 0x000f28000c1e1100 */
[----:B------:R-:W4:Y:S04]  /*0e40*/  LDG.E.U8 R14, desc[UR6][R22.64+0xa] ;  /* 0x00000a06160e7981 */ /* 0x000f28000c1e1100 */
[----:B------:R-:W4:Y:S01]  /*0e50*/  LDG.E.U8 R15, desc[UR6][R22.64+0xb] ;  /* 0x00000b06160f7981 */ /* 0x000f22000c1e1100 */
[----:B------:R-:W-:-:S03]  /*0e60*/  LOP3.LUT R72, R10, R9, R8, 0xfe, !PT ;  /* 0x000000090a487212 */ /* 0x000fc600078efe08 */
        /* <DEDUP_REMOVED lines=11> */
[----:B------:R-:W-:Y:S01]  /*0f20*/  IMAD.SHL.U32 R122, R99, 0x1000000, RZ ;  /* 0x01000000637a7824 */ /* 0x000fe200078e00ff */
[----:B------:R-:W-:Y:S01]  /*0f30*/  PRMT R119, R120, 0x6540, R119 ;  /* 0x0000654078777816 */ /* 0x000fe20000000077 */
[----:B------:R-:W-:Y:S01]  /*0f40*/  IMAD.U32 R70, R70, 0x10000, RZ ;  /* 0x0001000046467824 */ /* 0x000fe200078e00ff */
[----:B------:R-:W-:Y:S01]  /*0f50*/  SHF.L.U32 R73, R73, 0x10, RZ ;  /* 0x0000001049497819 */ /* 0x000fe200000006ff */
[----:B------:R-:W-:Y:S01]  /*0f60*/  IMAD.SHL.U32 R99, R98, 0x1000000, RZ ;  /* 0x0100000062637824 */ /* 0x000fe200078e00ff */
[----:B------:R-:W-:Y:S01]  /*0f70*/  PRMT R117, R117, 0x6540, R118 ;  /* 0x0000654075757816 */ /* 0x000fe20000000076 */
[----:B------:R-:W-:Y:S01]  /*0f80*/  IMAD.U32 R71, R71, 0x10000, RZ ;  /* 0x0001000047477824 */ /* 0x000fe200078e00ff */
[----:B------:R-:W-:Y:S01]  /*0f90*/  LOP3.LUT R73, R121, R122, R73, 0xfe, !PT ;  /* 0x0000007a79497212 */ /* 0x000fe200078efe49 */
[----:B------:R-:W-:Y:S01]  /*0fa0*/  IMAD.SHL.U32 R116, R116, 0x1000000, RZ ;  /* 0x0100000074747824 */ /* 0x000fe200078e00ff */
[----:B------:R-:W-:Y:S01]  /*0fb0*/  LOP3.LUT R70, R119, R99, R70, 0xfe, !PT ;  /* 0x0000006377467212 */ /* 0x000fe200078efe46 */
[----:B------:R-:W-:Y:S01]  /*0fc0*/  DADD R98, RZ, R80 ;  /* 0x00000000ff627229 */ /* 0x000fe20000000050 */
[----:B------:R-:W-:Y:S01]  /*0fd0*/  PRMT R110, R109, 0x6540, R110 ;  /* 0x000065406d6e7816 */ /* 0x000fe2000000006e */
[----:B------:R-:W-:Y:S01]  /*0fe0*/  IMAD.SHL.U32 R115, R115, 0x1000000, RZ ;  /* 0x0100000073737824 */ /* 0x000fe200078e00ff */
[----:B------:R-:W-:Y:S01]  /*0ff0*/  LOP3.LUT R71, R117, R116, R71, 0xfe, !PT ;  /* 0x0000007475477212 */ /* 0x000fe200078efe47 */
[----:B------:R-:W-:Y:S01]  /*1000*/  IMAD.U32 R69, R69, 0x10000, RZ ;  /* 0x0001000045457824 */ /* 0x000fe200078e00ff */
[----:B------:R-:W-:-:S02]  /*1010*/  PRMT R68, R68, 0x6540, R113 ;  /* 0x0000654044447816 */ /* 0x000fc40000000071 */
[----:B------:R-:W-:Y:S01]  /*1020*/  SHF.L.U32 R114, R114, 0x10, RZ ;  /* 0x0000001072727819 */ /* 0x000fe200000006ff */
[----:B------:R-:W-:Y:S01]  /*1030*/  DADD R98, R78, R98 ;  /* 0x000000004e627229 */ /* 0x000fe20000000062 */
[----:B------:R-:W-:Y:S01]  /*1040*/  PRMT R109, R67, 0x6540, R104 ;  /* 0x00006540436d7816 */ /* 0x000fe20000000068 */
[----:B------:R-:W-:Y:S01]  /*1050*/  IMAD.U32 R106, R106, 0x10000, RZ ;  /* 0x000100006a6a7824 */ /* 0x000fe200078e00ff */
[----:B------:R-:W-:Y:S01]  /*1060*/  PRMT R111, R111, 0x6540, R112 ;  /* 0x000065406f6f7816 */ /* 0x000fe20000000070 */
[----:B------:R-:W-:Y:S01]  /*1070*/  IMAD.SHL.U32 R107, R107, 0x1000000, RZ ;  /* 0x010000006b6b7824 */ /* 0x000fe200078e00ff */
[----:B------:R-:W-:Y:S02]  /*1080*/  LOP3.LUT R68, R68, R115, R114, 0xfe, !PT ;  /* 0x0000007344447212 */ /* 0x000fe400078efe72 */
[----:B------:R-:W-:Y:S01]  /*1090*/  SHF.L.U32 R108, R108, 0x10, RZ ;  /* 0x000000106c6c7819 */ /* 0x000fe200000006ff */
[----:B------:R-:W-:Y:S01]  /*10a0*/  DADD R98, R76, R98 ;  /* 0x000000004c627229 */ /* 0x000fe20000000062 */
[----:B------:R-:W-:Y:S01]  /*10b0*/  IMAD.SHL.U32 R104, R105, 0x1000000, RZ ;  /* 0x0100000069687824 */ /* 0x000fe200078e00ff */
[----:B------:R-:W-:Y:S01]  /*10c0*/  PRMT R102, R102, 0x6540, R103 ;  /* 0x0000654066667816 */ /* 0x000fe20000000067 */
[----:B------:R-:W-:-:S02]  /*10d0*/  IMAD.SHL.U32 R67, R66, 0x1000000, RZ ;  /* 0x0100000042437824 */ /* 0x000fc400078e00ff */
[----:B------:R-:W-:Y:S02]  /*10e0*/  IMAD.U32 R64, R64, 0x10000, RZ ;  /* 0x0001000040407824 */ /* 0x000fe400078e00ff */
[----:B------:R-:W-:Y:S01]  /*10f0*/  IMAD.SHL.U32 R65, R65, 0x1000000, RZ ;  /* 0x0100000041417824 */ /* 0x000fe200078e00ff */
[----:B------:R-:W-:Y:S01]  /*1100*/  DADD R98, R74, R98 ;  /* 0x000000004a627229 */ /* 0x000fe20000000062 */
[----:B------:R-:W-:Y:S01]  /*1110*/  LOP3.LUT R69, R110, R104, R69, 0xfe, !PT ;  /* 0x000000686e457212 */ /* 0x000fe200078efe45 */
[----:B------:R-:W-:Y:S01]  /*1120*/  IMAD.U32 R96, R96, 0x10000, RZ ;  /* 0x0001000060607824 */ /* 0x000fe200078e00ff */
[----:B------:R-:W-:Y:S01]  /*1130*/  LOP3.LUT R66, R111, R107, R106, 0xfe, !PT ;  /* 0x0000006b6f427212 */ /* 0x000fe200078efe6a */
[----:B------:R-:W-:Y:S01]  /*1140*/  IMAD.SHL.U32 R97, R97, 0x1000000, RZ ;  /* 0x0100000061617824 */ /* 0x000fe200078e00ff */
[----:B------:R-:W-:Y:S02]  /*1150*/  LOP3.LUT R67, R109, R67, R108, 0xfe, !PT ;  /* 0x000000436d437212 */ /* 0x000fe400078efe6c */
[----:B------:R-:W-:Y:S01]  /*1160*/  PRMT R100, R100, 0x6540, R101 ;  /* 0x0000654064647816 */ /* 0x000fe20000000065 */
[----:B------:R-:W-:Y:S01]  /*1170*/  DADD R98, R72, R98 ;  /* 0x0000000048627229 */ /* 0x000fe20000000062 */
[----:B------:R-:W-:Y:S01]  /*1180*/  LOP3.LUT R64, R102, R65, R64, 0xfe, !PT ;  /* 0x0000004166407212 */ /* 0x000fe200078efe40 */
[----:B------:R-:W-:Y:S01]  /*1190*/  DFMA R42, R6, -R42, 1 ;  /* 0x3ff00000062a742b */ /* 0x000fe2000000082a */
[----:B------:R-:W4:Y:S01]  /*11a0*/  LDG.E.U8 R118, desc[UR6][R22.64+0x20] ;  /* 0x0000200616767981 */ /* 0x000f22000c1e1100 */
[----:B------:R-:W-:-:S03]  /*11b0*/  IMAD.U32 R61, R61, 0x10000, RZ ;  /* 0x000100003d3d7824 */ /* 0x000fc600078e00ff */
[----:B------:R-:W4:Y:S01]  /*11c0*/  LDG.E.U8 R119, desc[UR6][R22.64+0x21] ;  /* 0x0000210616777981 */ /* 0x000f22000c1e1100 */
[----:B------:R-:W-:-:S03]  /*11d0*/  DADD R98, R70, R98 ;  /* 0x0000000046627229 */ /* 0x000fc60000000062 */
[----:B------:R-:W4:Y:S04]  /*11e0*/  LDG.E.U8 R120, desc[UR6][R22.64+0x22] ;  /* 0x0000220616787981 */ /* 0x000f28000c1e1100 */
[----:B------:R-:W4:Y:S01]  /*11f0*/  LDG.E.U8 R121, desc[UR6][R22.64+0x23] ;  /* 0x0000230616797981 */ /* 0x000f22000c1e1100 */
[----:B------:R-:W-:Y:S01]  /*1200*/  DADD R98, R68, R98 ;  /* 0x0000000044627229 */ /* 0x000fe20000000062 */
[----:B------:R-:W-:Y:S01]  /*1210*/  LOP3.LUT R65, R100, R97, R96, 0xfe, !PT ;  /* 0x0000006164417212 */ /* 0x000fe200078efe60 */
[----:B---3--:R-:W-:Y:S01]  /*1220*/  IMAD.U32 R92, R92, 0x10000, RZ ;  /* 0x000100005c5c7824 */ /* 0x008fe200078e00ff */
[----:B------:R-:W3:Y:S04]  /*1230*/  LDG.E.U8 R110, desc[UR6][R22.64+0x26] ;  /* 0x00002606166e7981 */ /* 0x000ee8000c1e1100 */
[----:B------:R-:W3:Y:S01]  /*1240*/  LDG.E.U8 R111, desc[UR6][R22.64+0x27] ;  /* 0x00002706166f7981 */ /* 0x000ee2000c1e1100 */
[----:B------:R-:W-:-:S02]  /*1250*/  DADD R98, R66, R98 ;  /* 0x0000000042627229 */ /* 0x000fc40000000062 */
[----:B------:R-:W-:Y:S01]  /*1260*/  DFMA R6, R6, R42, R6 ;  /* 0x0000002a0606722b */ /* 0x000fe20000000006 */
[----:B------:R-:W3:Y:S04]  /*1270*/  LDG.E.U8 R112, desc[UR6][R22.64+0x28] ;  /* 0x0000280616707981 */ /* 0x000ee8000c1e1100 */
[----:B------:R-:W3:Y:S01]  /*1280*/  LDG.E.U8 R113, desc[UR6][R22.64+0x29] ;  /* 0x0000290616717981 */ /* 0x000ee2000c1e1100 */
[----:B------:R-:W-:Y:S01]  /*1290*/  DADD R98, R64, R98 ;  /* 0x0000000040627229 */ /* 0x000fe20000000062 */
[----:B------:R-:W-:Y:S02]  /*12a0*/  PRMT R97, R44, 0x6540, R45 ;  /* 0x000065402c617816 */ /* 0x000fe4000000002d */
[----:B-----5:R-:W-:Y:S01]  /*12b0*/  PRMT R86, R86, 0x6540, R87 ;  /* 0x0000654056567816 */ /* 0x020fe20000000057 */
[----:B------:R-:W5:Y:S04]  /*12c0*/  LDG.E.U8 R114, desc[UR6][R22.64+0x2a] ;  /* 0x00002a0616727981 */ /* 0x000f68000c1e1100 */
[----:B------:R-:W-:Y:S01]  /*12d0*/  DMUL R42, R98, R6 ;  /* 0x00000006622a7228 */ /* 0x000fe20000000000 */
[----:B------:R-:W-:Y:S01]  /*12e0*/  PRMT R96, R93, 0x6540, R94 ;  /* 0x000065405d607816 */ /* 0x000fe2000000005e */
[----:B--2---:R-:W-:Y:S01]  /*12f0*/  IMAD.SHL.U32 R93, R63, 0x1000000, RZ ;  /* 0x010000003f5d7824 */ /* 0x004fe200078e00ff */
[----:B------:R-:W-:Y:S01]  /*1300*/  SHF.L.U32 R94, R95, 0x18, RZ ;  /* 0x000000185f5e7819 */ /* 0x000fe200000006ff */
[----:B------:R-:W2:Y:S04]  /*1310*/  LDG.E.U8 R115, desc[UR6][R22.64+0x2b] ;  /* 0x00002b0616737981 */ /* 0x000ea8000c1e1100 */
[----:B------:R-:W-:Y:S01]  /*1320*/  DFMA R44, R42, -9, R98 ;  /* 0xc02200002a2c782b */ /* 0x000fe20000000062 */
[----:B------:R-:W-:Y:S01]  /*1330*/  LOP3.LUT R63, R97, R94, R61, 0xfe, !PT ;  /* 0x0000005e613f7212 */ /* 0x000fe200078efe3d */
[----:B------:R-:W2:Y:S01]  /*1340*/  LDG.E.U8 R95, desc[UR6][R22.64+0x2f] ;  /* 0x00002f06165f7981 */ /* 0x000ea2000c1e1100 */
[----:B------:R-:W-:Y:S01]  /*1350*/  LOP3.LUT R61, R96, R93, R92, 0xfe, !PT ;  /* 0x0000005d603d7212 */ /* 0x000fe200078efe5c */
[----:B----4-:R-:W-:Y:S01]  /*1360*/  IMAD.U32 R87, R82, 0x10000, RZ ;  /* 0x0001000052577824 */ /* 0x010fe200078e00ff */
[----:B------:R-:W-:Y:S01]  /*1370*/  PRMT R92, R47, 0x6540, R60 ;  /* 0x000065402f5c7816 */ /* 0x000fe2000000003c */
[----:B------:R-:W4:Y:S01]  /*1380*/  LDG.E.U8 R94, desc[UR6][R22.64+0x2e] ;  /* 0x00002e06165e7981 */ /* 0x000f22000c1e1100 */
[----:B------:R-:W-:Y:S01]  /*1390*/  IMAD.SHL.U32 R85, R85, 0x1000000, RZ ;  /* 0x0100000055557824 */ /* 0x000fe200078e00ff */
[----:B------:R-:W-:-:S02]  /*13a0*/  DFMA R6, R6, R44, R42 ;  /* 0x0000002c0606722b */ /* 0x000fc4000000002a */
[----:B------:R-:W4:Y:S04]  /*13b0*/  LDG.E.U8 R44, desc[UR6][R22.64+0x16] ;  /* 0x00001606162c7981 */ /* 0x000f28000c1e1100 */
[----:B------:R-:W4:Y:S01]  /*13c0*/  LDG.E.U8 R47, desc[UR6][R22.64+0x17] ;  /* 0x00001706162f7981 */ /* 0x000f22000c1e1100 */
[----:B------:R-:W-:-:S03]  /*13d0*/  PRMT R88, R88, 0x6540, R89 ;  /* 0x0000654058587816 */ /* 0x000fc60000000059 */
[----:B------:R-:W4:Y:S04]  /*13e0*/  LDG.E.U8 R42, desc[UR6][R22.64+0x24] ;  /* 0x00002406162a7981 */ /* 0x000f28000c1e1100 */
[----:B------:R-:W4:Y:S01]  /*13f0*/  LDG.E.U8 R45, desc[UR6][R22.64+0x25] ;  /* 0x00002506162d7981 */ /* 0x000f22000c1e1100 */
[----:B------:R-:W-:-:S03]  /*1400*/  IMAD.U32 R39, R39, 0x10000, RZ ;  /* 0x0001000027277824 */ /* 0x000fc600078e00ff */
[----:B------:R-:W4:Y:S01]  /*1410*/  LDG.E.U8 R43, desc[UR6][R22.64+0x2c] ;  /* 0x00002c06162b7981 */ /* 0x000f22000c1e1100 */
[----:B------:R-:W-:-:S03]  /*1420*/  IMAD.SHL.U32 R38, R38, 0x1000000, RZ ;  /* 0x0100000026267824 */ /* 0x000fc600078e00ff */
[----:B------:R-:W4:Y:S01]  /*1430*/  LDG.E.U8 R60, desc[UR6][R22.64+0x2d] ;  /* 0x00002d06163c7981 */ /* 0x000f22000c1e1100 */
[----:B------:R-:W-:-:S03]  /*1440*/  PRMT R90, R90, 0x6540, R91 ;  /* 0x000065405a5a7816 */ /* 0x000fc6000000005b */
[----:B------:R-:W4:Y:S01]  /*1450*/  LDG.E.U8 R96, desc[UR6][R22.64+0x38] ;  /* 0x0000380616607981 */ /* 0x000f22000c1e1100 */
[----:B------:R-:W-:-:S03]  /*1460*/  IMAD.SHL.U32 R56, R56, 0x1000000, RZ ;  /* 0x0100000038387824 */ /* 0x000fc600078e00ff */
[----:B------:R-:W4:Y:S04]  /*1470*/  LDG.E.U8 R97, desc[UR6][R22.64+0x39] ;  /* 0x0000390616617981 */ /* 0x000f28000c1e1100 */
[----:B------:R-:W4:Y:S01]  /*1480*/  LDG.E.U8 R100, desc[UR6][R22.64+0x3a] ;  /* 0x00003a0616647981 */ /* 0x000f22000c1e1100 */
[----:B------:R-:W-:-:S03]  /*1490*/  PRMT R46, R46, 0x6540, R49 ;  /* 0x000065402e2e7816 */ /* 0x000fc60000000031 */
[----:B------:R-:W4:Y:S04]  /*14a0*/  LDG.E.U8 R101, desc[UR6][R22.64+0x3b] ;  /* 0x00003b0616657981 */ /* 0x000f28000c1e1100 */
[----:B------:R-:W4:Y:S01]  /*14b0*/  LDG.E.U8 R102, desc[UR6][R22.64+0x3c] ;  /* 0x00003c0616667981 */ /* 0x000f22000c1e1100 */
[----:B------:R-:W-:-:S03]  /*14c0*/  PRMT R48, R48, 0x6540, R51 ;  /* 0x0000654030307816 */ /* 0x000fc60000000033 */
[----:B------:R-:W4:Y:S04]  /*14d0*/  LDG.E.U8 R103, desc[UR6][R22.64+0x3d] ;  /* 0x00003d0616677981 */ /* 0x000f28000c1e1100 */
[----:B------:R-:W4:Y:S01]  /*14e0*/  LDG.E.U8 R104, desc[UR6][R22.64+0x3e] ;  /* 0x00003e0616687981 */ /* 0x000f22000c1e1100 */
[----:B------:R-:W-:-:S03]  /*14f0*/  PRMT R53, R50, 0x6540, R53 ;  /* 0x0000654032357816 */ /* 0x000fc60000000035 */
[----:B------:R-:W4:Y:S01]  /*1500*/  LDG.E.U8 R105, desc[UR6][R22.64+0x3f] ;  /* 0x00003f0616697981 */ /* 0x000f22000c1e1100 */
[----:B------:R-:W-:-:S03]  /*1510*/  SHF.L.U32 R54, R54, 0x10, RZ ;  /* 0x0000001036367819 */ /* 0x000fc600000006ff */
[----:B------:R-:W4:Y:S01]  /*1520*/  LDG.E.U8 R106, desc[UR6][R22.64+0x40] ;  /* 0x00004006166a7981 */ /* 0x000f22000c1e1100 */
[----:B------:R-:W-:-:S03]  /*1530*/  IMAD.U32 R36, R36, 0x10000, RZ ;  /* 0x0001000024247824 */ /* 0x000fc600078e00ff */
[----:B------:R-:W4:Y:S01]  /*1540*/  LDG.E.U8 R107, desc[UR6][R22.64+0x41] ;  /* 0x00004106166b7981 */ /* 0x000f22000c1e1100 */
[----:B------:R-:W-:-:S03]  /*1550*/  IMAD.SHL.U32 R33, R33, 0x1000000, RZ ;  /* 0x0100000021217824 */ /* 0x000fc600078e00ff */
[----:B------:R-:W4:Y:S01]  /*1560*/  LDG.E.U8 R108, desc[UR6][R22.64+0x42] ;  /* 0x00004206166c7981 */ /* 0x000f22000c1e1100 */
[----:B------:R-:W-:-:S03]  /*1570*/  SHF.L.U32 R37, R37, 0x10, RZ ;  /* 0x0000001025257819 */ /* 0x000fc600000006ff */
[----:B------:R0:W4:Y:S01]  /*1580*/  LDG.E.U8 R109, desc[UR6][R22.64+0x43] ;  /* 0x00004306166d7981 */ /* 0x000122000c1e1100 */
[----:B------:R-:W-:-:S03]  /*1590*/  SHF.L.U32 R89, R84, 0x10, RZ ;  /* 0x0000001054597819 */ /* 0x000fc600000006ff */
[----:B------:R-:W4:Y:S01]  /*15a0*/  LDG.E.U8 R93, desc[UR6][R40.64+0x17] ;  /* 0x00001706285d7981 */ /* 0x000f22000c1e1100 */
[----:B------:R-:W-:-:S03]  /*15b0*/  IMAD.U32 R91, R58, 0x10000, RZ ;  /* 0x000100003a5b7824 */ /* 0x000fc600078e00ff */
[----:B------:R-:W4:Y:S01]  /*15c0*/  LDG.E.U8 R116, desc[UR6][R40.64+0x44] ;  /* 0x0000440628747981 */ /* 0x000f22000c1e1100 */
[----:B0-----:R-:W-:Y:S01]  /*15d0*/  PRMT R23, R52, 0x6540, R55 ;  /* 0x0000654034177816 */ /* 0x001fe20000000037 */
[----:B------:R-:W-:Y:S02]  /*15e0*/  IMAD.SHL.U32 R55, R62, 0x1000000, RZ ;  /* 0x010000003e377824 */ /* 0x000fe400078e00ff */
[----:B------:R-:W-:Y:S01]  /*15f0*/  IMAD.SHL.U32 R22, R35, 0x1000000, RZ ;  /* 0x0100000023167824 */ /* 0x000fe200078e00ff */
[----:B------:R-:W-:Y:S01]  /*1600*/  LOP3.LUT R58, R92, R85, R87, 0xfe, !PT ;  /* 0x000000555c3a7212 */ /* 0x000fe200078efe57 */
[----:B------:R-:W-:Y:S01]  /*1610*/  IMAD.SHL.U32 R82, R59, 0x1000000, RZ ;  /* 0x010000003b527824 */ /* 0x000fe200078e00ff */
[----:B------:R-:W4:Y:S01]  /*1620*/  LDG.E.U8 R84, desc[UR6][R40.64+0x14] ;  /* 0x0000140628547981 */ /* 0x000f22000c1e1100 */
[----:B------:R-:W-:Y:S02]  /*1630*/  IMAD.U32 R83, R83, 0x10000, RZ ;  /* 0x0001000053537824 */ /* 0x000fe400078e00ff */
[----:B------:R-:W-:Y:S01]  /*1640*/  IMAD.SHL.U32 R57, R57, 0x1000000, RZ ;  /* 0x0100000039397824 */ /* 0x000fe200078e00ff */
[----:B------:R-:W4:Y:S01]  /*1650*/  LDG.E.U8 R85, desc[UR6][R40.64+0x15] ;  /* 0x0000150628557981 */ /* 0x000f22000c1e1100 */
[----:B------:R-:W-:-:S03]  /*1660*/  IMAD.U32 R28, R28, 0x10000, RZ ;  /* 0x000100001c1c7824 */ /* 0x000fc600078e00ff */
[----:B------:R-:W4:Y:S01]  /*1670*/  LDG.E.U8 R92, desc[UR6][R40.64+0x16] ;  /* 0x00001606285c7981 */ /* 0x000f22000c1e1100 */
[----:B------:R-:W-:Y:S01]  /*1680*/  IMAD.SHL.U32 R51, R32, 0x1000000, RZ ;  /* 0x0100000020337824 */ /* 0x000fe200078e00ff */
[----:B------:R-:W-:Y:S02]  /*1690*/  LOP3.LUT R54, R46, R55, R54, 0xfe, !PT ;  /* 0x000000372e367212 */ /* 0x000fe400078efe36 */
[----:B------:R-:W4:Y:S01]  /*16a0*/  LDG.E.U8 R87, desc[UR6][R40.64+0xb] ;  /* 0x00000b0628577981 */ /* 0x000f22000c1e1100 */
[----:B------:R-:W-:Y:S02]  /*16b0*/  LOP3.LUT R52, R53, R38, R39, 0xfe, !PT ;  /* 0x0000002635347212 */ /* 0x000fe400078efe27 */
[----:B------:R-:W-:Y:S01]  /*16c0*/  LOP3.LUT R59, R86, R56, R89, 0xfe, !PT ;  /* 0x00000038563b7212 */ /* 0x000fe200078efe59 */
[----:B------:R-:W4:Y:S01]  /*16d0*/  LDG.E.U8 R32, desc[UR6][R40.64+0x22] ;  /* 0x0000220628207981 */ /* 0x000f22000c1e1100 */
[----:B------:R-:W-:Y:S02]  /*16e0*/  PRMT R29, R30, 0x6540, R29 ;  /* 0x000065401e1d7816 */ /* 0x000fe4000000001d */
[----:B------:R-:W-:Y:S01]  /*16f0*/  LOP3.LUT R55, R48, R33, R36, 0xfe, !PT ;  /* 0x0000002130377212 */ /* 0x000fe200078efe24 */
[----:B------:R-:W4:Y:S01]  /*1700*/  LDG.E.U8 R30, desc[UR6][R40.64+0x24] ;  /* 0x00002406281e7981 */ /* 0x000f22000c1e1100 */
[----:B------:R-:W-:-:S02]  /*1710*/  LOP3.LUT R53, R23, R22, R37, 0xfe, !PT ;  /* 0x0000001617357212 */ /* 0x000fc400078efe25 */
[----:B------:R-:W-:Y:S01]  /*1720*/  PRMT R31, R31, 0x6540, R34 ;  /* 0x000065401f1f7816 */ /* 0x000fe20000000022 */
[----:B------:R-:W4:Y:S01]  /*1730*/  LDG.E.U8 R36, desc[UR6][R40.64+0x8] ;  /* 0x0000080628247981 */ /* 0x000f22000c1e1100 */
[----:B------:R-:W-:Y:S02]  /*1740*/  IMAD.U32 R26, R26, 0x10000, RZ ;  /* 0x000100001a1a7824 */ /* 0x000fe400078e00ff */
[----:B------:R-:W-:Y:S01]  /*1750*/  IMAD.SHL.U32 R27, R27, 0x1000000, RZ ;  /* 0x010000001b1b7824 */ /* 0x000fe200078e00ff */
[----:B------:R-:W-:Y:S01]  /*1760*/  LOP3.LUT R56, R88, R82, R91, 0xfe, !PT ;  /* 0x0000005258387212 */ /* 0x000fe200078efe5b */
[----:B------:R-:W4:Y:S01]  /*1770*/  LDG.E.U8 R37, desc[UR6][R40.64+0x9] ;  /* 0x0000090628257981 */ /* 0x000f22000c1e1100 */
[----:B------:R-:W-:Y:S02]  /*1780*/  LOP3.LUT R57, R90, R57, R83, 0xfe, !PT ;  /* 0x000000395a397212 */ /* 0x000fe400078efe53 */
[----:B------:R-:W-:Y:S01]  /*1790*/  LOP3.LUT R50, R29, R51, R28, 0xfe, !PT ;  /* 0x000000331d327212 */ /* 0x000fe200078efe1c */
[----:B------:R-:W4:Y:S01]  /*17a0*/  LDG.E.U8 R82, desc[UR6][R40.64+0x10] ;  /* 0x0000100628527981 */ /* 0x000f22000c1e1100 */
[----:B------:R-:W-:-:S03]  /*17b0*/  LOP3.LUT R51, R31, R27, R26, 0xfe, !PT ;  /* 0x0000001b1f337212 */ /* 0x000fc600078efe1a */
[----:B------:R-:W4:Y:S04]  /*17c0*/  LDG.E.U8 R83, desc[UR6][R40.64+0x11] ;  /* 0x0000110628537981 */ /* 0x000f28000c1e1100 */
[----:B------:R-:W4:Y:S04]  /*17d0*/  LDG.E.U8 R28, desc[UR6][R40.64+0x20] ;  /* 0x00002006281c7981 */ /* 0x000f28000c1e1100 */
[----:B------:R-:W4:Y:S04]  /*17e0*/  LDG.E.U8 R29, desc[UR6][R40.64+0x21] ;  /* 0x00002106281d7981 */ /* 0x000f28000c1e1100 */
[----:B------:R-:W4:Y:S01]  /*17f0*/  LDG.E.U8 R31, desc[UR6][R40.64+0x25] ;  /* 0x00002506281f7981 */ /* 0x000f22000c1e1100 */
[----:B------:R-:W-:Y:S01]  /*1800*/  SHF.L.U32 R25, R25, 0x10, RZ ;  /* 0x0000001019197819 */ /* 0x000fe200000006ff */
[----:B------:R-:W-:Y:S01]  /*1810*/  IMAD.SHL.U32 R16, R16, 0x1000000, RZ ;  /* 0x0100000010107824 */ /* 0x000fe200078e00ff */
[----:B------:R-:W-:Y:S01]  /*1820*/  PRMT R17, R17, 0x6540, R20 ;  /* 0x0000654011117816 */ /* 0x000fe20000000014 */
[----:B------:R-:W4:Y:S01]  /*1830*/  LDG.E.U8 R86, desc[UR6][R40.64+0xa] ;  /* 0x00000a0628567981 */ /* 0x000f22000c1e1100 */
[----:B------:R-:W-:-:S03]  /*1840*/  PRMT R24, R21, 0x6540, R24 ;  /* 0x0000654015187816 */ /* 0x000fc60000000018 */
[----:B------:R-:W4:Y:S01]  /*1850*/  LDG.E.U8 R90, desc[UR6][R40.64+0x12] ;  /* 0x00001206285a7981 */ /* 0x000f22000c1e1100 */
[----:B------:R-:W-:-:S03]  /*1860*/  IMAD.U32 R14, R14, 0x10000, RZ ;  /* 0x000100000e0e7824 */ /* 0x000fc600078e00ff */
[----:B------:R-:W4:Y:S01]  /*1870*/  LDG.E.U8 R91, desc[UR6][R40.64+0x13] ;  /* 0x00001306285b7981 */ /* 0x000f22000c1e1100 */
[----:B------:R-:W-:-:S03]  /*1880*/  IMAD.SHL.U32 R15, R15, 0x1000000, RZ ;  /* 0x010000000f0f7824 */ /* 0x000fc600078e00ff */
[----:B------:R-:W4:Y:S01]  /*1890*/  LDG.E.U8 R33, desc[UR6][R40.64+0x23] ;  /* 0x0000230628217981 */ /* 0x000f22000c1e1100 */
[----:B------:R-:W-:-:S03]  /*18a0*/  LOP3.LUT R62, R17, R16, R25, 0xfe, !PT ;  /* 0x00000010113e7212 */ /* 0x000fc600078efe19 */
[----:B------:R-:W4:Y:S01]  /*18b0*/  LDG.E.U8 R38, desc[UR6][R40.64+0xc] ;  /* 0x00000c0628267981 */ /* 0x000f22000c1e1100 */
[----:B------:R-:W-:Y:S02]  /*18c0*/  LOP3.LUT R48, R24, R15, R14, 0xfe, !PT ;  /* 0x0000000f18307212 */ /* 0x000fe400078efe0e */
[----:B------:R-:W-:Y:S01]  /*18d0*/  PRMT R10, R10, 0x6540, R11 ;  /* 0x000065400a0a7816 */ /* 0x000fe2000000000b */
[----:B------:R-:W4:Y:S01]  /*18e0*/  LDG.E.U8 R39, desc[UR6][R40.64+0xd] ;  /* 0x00000d0628277981 */ /* 0x000f22000c1e1100 */
[----:B------:R-:W-:-:S03]  /*18f0*/  IMAD.U32 R8, R8, 0x10000, RZ ;  /* 0x0001000008087824 */ /* 0x000fc600078e00ff */
[----:B------:R-:W4:Y:S01]  /*1900*/  LDG.E.U8 R25, desc[UR6][R40.64+0x2b] ;  /* 0x00002b0628197981 */ /* 0x000f22000c1e1100 */
[----:B------:R-:W-:-:S03]  /*1910*/  IMAD.SHL.U32 R9, R9, 0x1000000, RZ ;  /* 0x0100000009097824 */ /* 0x000fc600078e00ff */
[----:B------:R-:W4:Y:S04]  /*1920*/  LDG.E.U8 R20, desc[UR6][R40.64+0x28] ;  /* 0x0000280628147981 */ /* 0x000f28000c1e1100 */
[----:B------:R-:W4:Y:S04]  /*1930*/  LDG.E.U8 R21, desc[UR6][R40.64+0x29] ;  /* 0x0000290628157981 */ /* 0x000f28000c1e1100 */
[----:B------:R-:W4:Y:S01]  /*1940*/  LDG.E.U8 R24, desc[UR6][R40.64+0x2a] ;  /* 0x00002a0628187981 */ /* 0x000f22000c1e1100 */
[----:B------:R-:W-:-:S03]  /*1950*/  LOP3.LUT R49, R10, R9, R8, 0xfe, !PT ;  /* 0x000000090a317212 */ /* 0x000fc600078efe08 */
[----:B------:R-:W4:Y:S04]  /*1960*/  LDG.E.U8 R34, desc[UR6][R40.64+0x26] ;  /* 0x0000260628227981 */ /* 0x000f28000c1e1100 */
[----:B------:R-:W4:Y:S04]  /*1970*/  LDG.E.U8 R88, desc[UR6][R40.64+0xe] ;  /* 0x00000e0628587981 */ /* 0x000f28000c1e1100 */
[----:B------:R-:W4:Y:S01]  /*1980*/  LDG.E.U8 R89, desc[UR6][R40.64+0xf] ;  /* 0x00000f0628597981 */ /* 0x000f22000c1e1100 */
[----:B------:R-:W-:Y:S01]  /*1990*/  PRMT R12, R12, 0x6540, R13 ;  /* 0x000065400c0c7816 */ /* 0x000fe2000000000d */
[----:B------:R-:W-:-:S02]  /*19a0*/  IMAD.SHL.U32 R5, R5, 0x1000000, RZ ;  /* 0x0100000005057824 */ /* 0x000fc400078e00ff */
[----:B------:R-:W4:Y:S01]  /*19b0*/  LDG.E.U8 R10, desc[UR6][R40.64+0x38] ;  /* 0x00003806280a7981 */ /* 0x000f22000c1e1100 */
[----:B------:R-:W-:-:S03]  /*19c0*/  SHF.L.U32 R4, R4, 0x10, RZ ;  /* 0x0000001004047819 */ /* 0x000fc600000006ff */
        /* <DEDUP_REMOVED lines=20> */
[----:B------:R0:W4:Y:S01]  /*1b10*/  LDG.E.U8 R3, desc[UR6][R40.64+0x41] ;  /* 0x0000410628037981 */ /* 0x000122000c1e1100 */
[----:B---3--:R-:W-:Y:S01]  /*1b20*/  IMAD.SHL.U32 R111, R111, 0x1000000, RZ ;  /* 0x010000006f6f7824 */ /* 0x008fe200078e00ff */
[----:B------:R-:W-:Y:S01]  /*1b30*/  SHF.L.U32 R110, R110, 0x10, RZ ;  /* 0x000000106e6e7819 */ /* 0x000fe200000006ff */
[----:B------:R-:W-:Y:S01]  /*1b40*/  IMAD.U32 R120, R120, 0x10000, RZ ;  /* 0x0001000078787824 */ /* 0x000fe200078e00ff */
[----:B------:R-:W-:Y:S01]  /*1b50*/  PRMT R118, R118, 0x6540, R119 ;  /* 0x0000654076767816 */ /* 0x000fe20000000077 */
[----:B------:R-:W-:Y:S01]  /*1b60*/  IMAD.SHL.U32 R121, R121, 0x1000000, RZ ;  /* 0x0100000079797824 */ /* 0x000fe200078e00ff */
[----:B------:R-:W-:Y:S01]  /*1b70*/  PRMT R112, R112, 0x6540, R113 ;  /* 0x0000654070707816 */ /* 0x000fe20000000071 */
[----:B-----5:R-:W-:-:S02]  /*1b80*/  IMAD.U32 R114, R114, 0x10000, RZ ;  /* 0x0001000072727824 */ /* 0x020fc400078e00ff */
[----:B--2---:R-:W-:Y:S02]  /*1b90*/  IMAD.SHL.U32 R115, R115, 0x1000000, RZ ;  /* 0x0100000073737824 */ /* 0x004fe400078e00ff */
[----:B------:R-:W-:Y:S02]  /*1ba0*/  IMAD.SHL.U32 R95, R95, 0x1000000, RZ ;  /* 0x010000005f5f7824 */ /* 0x000fe400078e00ff */
[----:B----4-:R-:W-:Y:S02]  /*1bb0*/  IMAD.U32 R123, R44, 0x10000, RZ ;  /* 0x000100002c7b7824 */ /* 0x010fe400078e00ff */
[----:B------:R-:W-:Y:S02]  /*1bc0*/  IMAD.SHL.U32 R47, R47, 0x1000000, RZ ;  /* 0x010000002f2f7824 */ /* 0x000fe400078e00ff */
[----:B------:R-:W-:-:S03]  /*1bd0*/  IMAD.U32 R94, R94, 0x10000, RZ ;  /* 0x000100005e5e7824 */ /* 0x000fc600078e00ff */
[----:B------:R-:W-:Y:S02]  /*1be0*/  LOP3.LUT R47, R122, R47, R123, 0xfe, !PT ;  /* 0x0000002f7a2f7212 */ /* 0x000fe400078efe7b */
[----:B------:R-:W-:Y:S02]  /*1bf0*/  PRMT R42, R42, 0x6540, R45 ;  /* 0x000065402a2a7816 */ /* 0x000fe4000000002d */
[----:B------:R-:W-:Y:S02]  /*1c00*/  LOP3.LUT R44, R118, R121, R120, 0xfe, !PT ;  /* 0x00000079762c7212 */ /* 0x000fe400078efe78 */
[----:B------:R-:W-:Y:S02]  /*1c10*/  LOP3.LUT R45, R42, R111, R110, 0xfe, !PT ;  /* 0x0000006f2a2d7212 */ /* 0x000fe400078efe6e */
[----:B------:R-:W-:Y:S02]  /*1c20*/  PRMT R43, R43, 0x6540, R60 ;  /* 0x000065402b2b7816 */ /* 0x000fe4000000003c */
[----:B------:R-:W-:-:S02]  /*1c30*/  LOP3.LUT R42, R112, R115, R114, 0xfe, !PT ;  /* 0x00000073702a7212 */ /* 0x000fc400078efe72 */
[----:B------:R-:W-:Y:S02]  /*1c40*/  LOP3.LUT R43, R43, R95, R94, 0xfe, !PT ;  /* 0x0000005f2b2b7212 */ /* 0x000fe400078efe5e */
[----:B------:R-:W-:Y:S02]  /*1c50*/  PRMT R96, R96, 0x6540, R97 ;  /* 0x0000654060607816 */ /* 0x000fe40000000061 */
[----:B------:R-:W-:Y:S01]  /*1c60*/  SHF.L.U32 R100, R100, 0x10, RZ ;  /* 0x0000001064647819 */ /* 0x000fe200000006ff */
[----:B------:R-:W-:Y:S02]  /*1c70*/  IMAD.SHL.U32 R101, R101, 0x1000000, RZ ;  /* 0x0100000065657824 */ /* 0x000fe400078e00ff */
[----:B------:R-:W-:Y:S01]  /*1c80*/  IMAD.SHL.U32 R93, R93, 0x1000000, RZ ;  /* 0x010000005d5d7824 */ /* 0x000fe200078e00ff */
[----:B------:R-:W-:Y:S02]  /*1c90*/  PRMT R84, R84, 0x6540, R85 ;  /* 0x0000654054547816 */ /* 0x000fe40000000055 */
[----:B------:R-:W-:-:S02]  /*1ca0*/  SHF.L.U32 R92, R92, 0x10, RZ ;  /* 0x000000105c5c7819 */ /* 0x000fc400000006ff */
[----:B------:R-:W-:Y:S02]  /*1cb0*/  PRMT R36, R36, 0x6540, R37 ;  /* 0x0000654024247816 */ /* 0x000fe40000000025 */
[----:B------:R-:W-:Y:S02]  /*1cc0*/  LOP3.LUT R37, R84, R93, R92, 0xfe, !PT ;  /* 0x0000005d54257212 */ /* 0x000fe400078efe5c */
[----:B------:R-:W-:Y:S02]  /*1cd0*/  PRMT R82, R82, 0x6540, R83 ;  /* 0x0000654052527816 */ /* 0x000fe40000000053 */
[----:B------:R-:W-:Y:S01]  /*1ce0*/  PRMT R84, R28, 0x6540, R29 ;  /* 0x000065401c547816 */ /* 0x000fe2000000001d */
[----:B------:R-:W-:Y:S01]  /*1cf0*/  DADD R28, RZ, R58 ;  /* 0x00000000ff1c7229 */ /* 0x000fe2000000003a */
[----:B------:R-:W-:Y:S01]  /*1d00*/  PRMT R83, R30, 0x6540, R31 ;  /* 0x000065401e537816 */ /* 0x000fe2000000001f */
[----:B------:R-:W-:-:S06]  /*1d10*/  DADD R30, RZ, R56 ;  /* 0x00000000ff1e7229 */ /* 0x000fcc0000000038 */
[----:B------:R-:W-:Y:S02]  /*1d20*/  DADD R28, R54, R28 ;  /* 0x00000000361c7229 */ /* 0x000fe4000000001c */
[----:B------:R-:W-:-:S06]  /*1d30*/  DADD R30, R52, R30 ;  /* 0x00000000341e7229 */ /* 0x000fcc000000001e */
[----:B------:R-:W-:Y:S02]  /*1d40*/  DADD R28, R50, R28 ;  /* 0x00000000321c7229 */ /* 0x000fe4000000001c */
[----:B------:R-:W-:-:S06]  /*1d50*/  DADD R30, R62, R30 ;  /* 0x000000003e1e7229 */ /* 0x000fcc000000001e */
[----:B------:R-:W-:Y:S02]  /*1d60*/  DADD R28, R48, R28 ;  /* 0x00000000301c7229 */ /* 0x000fe4000000001c */
[----:B------:R-:W-:Y:S01]  /*1d70*/  DADD R30, R46, R30 ;  /* 0x000000002e1e7229 */ /* 0x000fe2000000001e */
[----:B------:R-:W-:Y:S01]  /*1d80*/  IMAD.U32 R104, R104, 0x10000, RZ ;  /* 0x0001000068687824 */ /* 0x000fe200078e00ff */
[----:B------:R-:W-:Y:S01]  /*1d90*/  PRMT R102, R102, 0x6540, R103 ;  /* 0x0000654066667816 */ /* 0x000fe20000000067 */
[----:B------:R-:W-:Y:S01]  /*1da0*/  IMAD.SHL.U32 R105, R105, 0x1000000, RZ ;  /* 0x0100000069697824 */ /* 0x000fe200078e00ff */
[----:B------:R-:W-:Y:S01]  /*1db0*/  PRMT R106, R106, 0x6540, R107 ;  /* 0x000065406a6a7816 */ /* 0x000fe2000000006b */
[----:B------:R-:W-:Y:S01]  /*1dc0*/  IMAD.U32 R108, R108, 0x10000, RZ ;  /* 0x000100006c6c7824 */ /* 0x000fe200078e00ff */
[----:B------:R-:W-:Y:S01]  /*1dd0*/  SHF.L.U32 R86, R86, 0x10, RZ ;  /* 0x0000001056567819 */ /* 0x000fe200000006ff */
[----:B------:R-:W-:Y:S02]  /*1de0*/  IMAD.SHL.U32 R109, R109, 0x1000000, RZ ;  /* 0x010000006d6d7824 */ /* 0x000fe400078e00ff */
[----:B------:R-:W-:-:S02]  /*1df0*/  IMAD.SHL.U32 R87, R87, 0x1000000, RZ ;  /* 0x0100000057577824 */ /* 0x000fc400078e00ff */
[----:B------:R-:W-:Y:S02]  /*1e00*/  IMAD.U32 R90, R90, 0x10000, RZ ;  /* 0x000100005a5a7824 */ /* 0x000fe400078e00ff */
[----:B------:R-:W-:Y:S01]  /*1e10*/  IMAD.SHL.U32 R91, R91, 0x1000000, RZ ;  /* 0x010000005b5b7824 */ /* 0x000fe200078e00ff */
[----:B------:R-:W-:Y:S01]  /*1e20*/  DADD R28, R44, R28 ;  /* 0x000000002c1c7229 */ /* 0x000fe2000000001c */
[----:B------:R-:W-:Y:S01]  /*1e30*/  IMAD.U32 R32, R32, 0x10000, RZ ;  /* 0x0001000020207824 */ /* 0x000fe200078e00ff */
[----:B------:R-:W-:Y:S01]  /*1e40*/  DADD R30, R42, R30 ;  /* 0x000000002a1e7229 */ /* 0x000fe2000000001e */
[----:B------:R-:W-:Y:S01]  /*1e50*/  IMAD.SHL.U32 R33, R33, 0x1000000, RZ ;  /* 0x0100000021217824 */ /* 0x000fe200078e00ff */
[----:B------:R-:W-:Y:S01]  /*1e60*/  PRMT R39, R38, 0x6540, R39 ;  /* 0x0000654026277816 */ /* 0x000fe20000000027 */
[----:B------:R-:W-:Y:S01]  /*1e70*/  IMAD.SHL.U32 R25, R25, 0x1000000, RZ ;  /* 0x0100000019197824 */ /* 0x000fe200078e00ff */
[----:B0-----:R-:W-:Y:S02]  /*1e80*/  LOP3.LUT R40, R96, R101, R100, 0xfe, !PT ;  /* 0x0000006560287212 */ /* 0x001fe400078efe64 */
[----:B------:R-:W-:-:S02]  /*1e90*/  LOP3.LUT R41, R102, R105, R104, 0xfe, !PT ;  /* 0x0000006966297212 */ /* 0x000fc400078efe68 */
[----:B------:R-:W-:Y:S02]  /*1ea0*/  LOP3.LUT R60, R106, R109, R108, 0xfe, !PT ;  /* 0x0000006d6a3c7212 */ /* 0x000fe400078efe6c */
[----:B------:R-:W-:Y:S02]  /*1eb0*/  LOP3.LUT R38, R36, R87, R86, 0xfe, !PT ;  /* 0x0000005724267212 */ /* 0x000fe400078efe56 */
[----:B------:R-:W-:Y:S02]  /*1ec0*/  PRMT R20, R20, 0x6540, R21 ;  /* 0x0000654014147816 */ /* 0x000fe40000000015 */
[----:B------:R-:W-:Y:S02]  /*1ed0*/  SHF.L.U32 R24, R24, 0x10, RZ ;  /* 0x0000001018187819 */ /* 0x000fe400000006ff */
[----:B------:R-:W-:Y:S01]  /*1ee0*/  LOP3.LUT R36, R82, R91, R90, 0xfe, !PT ;  /* 0x0000005b52247212 */ /* 0x000fe200078efe5a */
[----:B------:R-:W-:Y:S01]  /*1ef0*/  IMAD.U32 R82, R34, 0x10000, RZ ;  /* 0x0001000022527824 */ /* 0x000fe200078e00ff */
[----:B------:R-:W-:Y:S01]  /*1f00*/  LOP3.LUT R34, R84, R33, R32, 0xfe, !PT ;  /* 0x0000002154227212 */ /* 0x000fe200078efe20 */
[----:B------:R-:W-:Y:S01]  /*1f10*/  IMAD.U32 R88, R88, 0x10000, RZ ;  /* 0x0001000058587824 */ /* 0x000fe200078e00ff */
[----:B------:R-:W-:Y:S01]  /*1f20*/  LOP3.LUT R32, R20, R25, R24, 0xfe, !PT ;  /* 0x0000001914207212 */ /* 0x000fe200078efe18 */
[----:B------:R-:W-:Y:S01]  /*1f30*/  IMAD.SHL.U32 R89, R89, 0x1000000, RZ ;  /* 0x0100000059597824 */ /* 0x000fe200078e00ff */
[----:B------:R-:W-:Y:S01]  /*1f40*/  PRMT R20, R10, 0x6540, R11 ;  /* 0x000065400a147816 */ /* 0x000fe2000000000b */
[----:B------:R-:W-:Y:S01]  /*1f50*/  DADD R28, R40, R28 ;  /* 0x00000000281c7229 */ /* 0x000fe2000000001c */
[----:B------:R-:W-:Y:S01]  /*1f60*/  IMAD.U32 R14, R14, 0x10000, RZ ;  /* 0x000100000e0e7824 */ /* 0x000fe200078e00ff */
[----:B------:R-:W-:Y:S01]  /*1f70*/  DADD R10, R60, R30 ;  /* 0x000000003c0a7229 */ /* 0x000fe2000000001e */
[----:B------:R-:W-:Y:S01]  /*1f80*/  LOP3.LUT R39, R39, R89, R88, 0xfe, !PT ;  /* 0x0000005927277212 */ /* 0x000fe200078efe58 */
[----:B------:R-:W-:-:S02]  /*1f90*/  IMAD.SHL.U32 R15, R15, 0x1000000, RZ ;  /* 0x010000000f0f7824 */ /* 0x000fc400078e00ff */
[----:B------:R-:W-:-:S03]  /*1fa0*/  IMAD.SHL.U32 R35, R35, 0x1000000, RZ ;  /* 0x0100000023237824 */ /* 0x000fc600078e00ff */
[----:B------:R-:W-:Y:S01]  /*1fb0*/  LOP3.LUT R30, R20, R15, R14, 0xfe, !PT ;  /* 0x0000000f141e7212 */ /* 0x000fe200078efe0e */
[----:B------:R-:W-:Y:S01]  /*1fc0*/  FFMA R15, RZ, 2.53125, R7 ;  /* 0x40220000ff0f7823 */ /* 0x000fe20000000007 */
[----:B------:R-:W-:Y:S01]  /*1fd0*/  IMAD.U32 R26, R26, 0x10000, RZ ;  /* 0x000100001a1a7824 */ /* 0x000fe200078e00ff */
[----:B------:R-:W-:Y:S01]  /*1fe0*/  DADD R28, R38, R28 ;  /* 0x00000000261c7229 */ /* 0x000fe2000000001c */
[----:B------:R-:W-:Y:S01]  /*1ff0*/  IMAD.SHL.U32 R27, R27, 0x1000000, RZ ;  /* 0x010000001b1b7824 */ /* 0x000fe200078e00ff */
[----:B------:R-:W-:Y:S01]  /*2000*/  DADD R10, R36, R10 ;  /* 0x00000000240a7229 */ /* 0x000fe2000000000a */
[----:B------:R-:W-:Y:S02]  /*2010*/  LOP3.LUT R35, R83, R35, R82, 0xfe, !PT ;  /* 0x0000002353237212 */ /* 0x000fe400078efe52 */
[----:B------:R-:W-:Y:S01]  /*2020*/  PRMT R22, R22, 0x6540, R23 ;  /* 0x0000654016167816 */ /* 0x000fe20000000017 */
[----:B------:R-:W-:-:S03]  /*2030*/  IMAD.SHL.U32 R17, R17, 0x1000000, RZ ;  /* 0x0100000011117824 */ /* 0x000fc600078e00ff */
[----:B------:R-:W-:Y:S02]  /*2040*/  LOP3.LUT R33, R22, R27, R26, 0xfe, !PT ;  /* 0x0000001b16217212 */ /* 0x000fe400078efe1a */
[----:B------:R-:W-:Y:S02]  /*2050*/  FSETP.GT.AND P0, PT, |R15|, 1.469367938527859385e-39, PT ;  /* 0x001000000f00780b */ /* 0x000fe40003f04200 */
[----:B------:R-:W-:Y:S02]  /*2060*/  PRMT R12, R12, 0x6540, R13 ;  /* 0x000065400c0c7816 */ /* 0x000fe4000000000d */
[----:B------:R-:W-:Y:S02]  /*2070*/  SHF.L.U32 R16, R16, 0x10, RZ ;  /* 0x0000001010107819 */ /* 0x000fe400000006ff */
[----:B------:R-:W-:Y:S02]  /*2080*/  FSETP.GEU.AND P1, PT, |R99|, 6.5827683646048100446e-37, PT ;  /* 0x036000006300780b */ /* 0x000fe40003f2e200 */
[----:B------:R-:W-:Y:S01]  /*2090*/  LOP3.LUT R31, R12, R17, R16, 0xfe, !PT ;  /* 0x000000110c1f7212 */ /* 0x000fe200078efe10 */
[----:B------:R-:W-:-:S02]  /*20a0*/  IMAD.SHL.U32 R12, R4, 0x1000000, RZ ;  /* 0x01000000040c7824 */ /* 0x000fc400078e00ff */
[----:B------:R-:W-:Y:S02]  /*20b0*/  IMAD.U32 R13, R5, 0x10000, RZ ;  /* 0x00010000050d7824 */ /* 0x000fe400078e00ff */
[----:B------:R-:W-:Y:S02]  /*20c0*/  IMAD.U32 R4, R8, 0x10000, RZ ;  /* 0x0001000008047824 */ /* 0x000fe400078e00ff */
[----:B------:R-:W-:Y:S01]  /*20d0*/  IMAD.SHL.U32 R5, R9, 0x1000000, RZ ;  /* 0x0100000009057824 */ /* 0x000fe200078e00ff */
[----:B------:R-:W-:Y:S01]  /*20e0*/  DADD R8, R32, R10 ;  /* 0x0000000020087229 */ /* 0x000fe2000000000a */
[----:B------:R-:W-:Y:S02]  /*20f0*/  PRMT R116, R116, 0x6540, R117 ;  /* 0x0000654074747816 */ /* 0x000fe40000000075 */
[----:B------:R-:W-:Y:S01]  /*2100*/  PRMT R14, R2, 0x6540, R3 ;  /* 0x00006540020e7816 */ /* 0x000fe20000000003 */
[----:B------:R-:W-:Y:S01]  /*2110*/  DADD R2, R34, R28 ;  /* 0x0000000022027229 */ /* 0x000fe2000000001c */
[----:B------:R-:W-:-:S02]  /*2120*/  LOP3.LUT R29, R116, R12, R13, 0xfe, !PT ;  /* 0x0000000c741d7212 */ /* 0x000fc400078efe0d */
[----:B------:R-:W-:Y:S01]  /*2130*/  LOP3.LUT R28, R14, R5, R4, 0xfe, !PT ;  /* 0x000000050e1c7212 */ /* 0x000fe200078efe04 */
[----:B------:R-:W-:Y:S04]  /*2140*/  BSSY.RECONVERGENT B1, `(.L_x_0) ;  /* 0x000000a000017945 */ /* 0x000fe80003800200 */
[----:B------:R-:W-:Y:S02]  /*2150*/  DADD R2, R30, R2 ;  /* 0x000000001e027229 */ /* 0x000fe40000000002 */
[----:B------:R-:W-:Y:S01]  /*2160*/  DADD R8, R28, R8 ;  /* 0x000000001c087229 */ /* 0x000fe20000000008 */
[----:B------:R-:W-:Y:S10]  /*2170*/  @P0 BRA P1, `(.L_x_1) ;  /* 0x0000000000180947 */ /* 0x000ff40000800000 */
[----:B------:R-:W-:Y:S01]  /*2180*/  MOV R86, RZ ;  /* 0x000000ff00567202 */ /* 0x000fe20000000f00 */
[----:B------:R-:W-:Y:S01]  /*2190*/  IMAD.MOV.U32 R87, RZ, RZ, 0x40220000 ;  /* 0x40220000ff577424 */ /* 0x000fe200078e00ff */
[----:B------:R-:W-:-:S07]  /*21a0*/  MOV R20, 0x21c0 ;  /* 0x000021c000147802 */ /* 0x000fce0000000f00 */
[----:B------:R-:W-:Y:S05]  /*21b0*/  CALL.REL.NOINC `($__internal_0_$__cuda_sm20_div_rn_f64_full) ;  /* 0x0000004c000c7944 */ /* 0x000fea0003c00000 */
[----:B------:R-:W-:Y:S02]  /*21c0*/  IMAD.MOV.U32 R6, RZ, RZ, R100 ;  /* 0x000000ffff067224 */ /* 0x000fe400078e0064 */
[----:B------:R-:W-:-:S07]  /*21d0*/  IMAD.MOV.U32 R7, RZ, RZ, R101 ;  /* 0x000000ffff077224 */ /* 0x000fce00078e0065 */
.L_x_1:
[----:B------:R-:W-:Y:S05]  /*21e0*/  BSYNC.RECONVERGENT B1 ;  /* 0x0000000000017941 */ /* 0x000fea0003800200 */
.L_x_0:
[----:B------:R-:W0:Y:S01]  /*21f0*/  MUFU.RCP64H R5, 9 ;  /* 0x4022000000057908 */ /* 0x000e220000001800 */
[----:B------:R-:W-:Y:S01]  /*2200*/  IMAD.MOV.U32 R10, RZ, RZ, 0x0 ;  /* 0x00000000ff0a7424 */ /* 0x000fe200078e00ff */
[----:B------:R-:W-:Y:S01]  /*2210*/  MOV R4, 0x1 ;  /* 0x0000000100047802 */ /* 0x000fe20000000f00 */
[----:B------:R-:W-:Y:S01]  /*2220*/  IMAD.MOV.U32 R11, RZ, RZ, 0x40220000 ;  /* 0x40220000ff0b7424 */ /* 0x000fe200078e00ff */
[----:B------:R-:W-:Y:S01]  /*2230*/  FSETP.GEU.AND P1, PT, |R3|, 6.5827683646048100446e-37, PT ;  /* 0x036000000300780b */ /* 0x000fe20003f2e200 */
[----:B------:R-:W-:Y:S04]  /*2240*/  BSSY.RECONVERGENT B1, `(.L_x_2) ;  /* 0x0000014000017945 */ /* 0x000fe80003800200 */
[----:B0-----:R-:W-:-:S08]  /*2250*/  DFMA R12, R4, -R10, 1 ;  /* 0x3ff00000040c742b */ /* 0x001fd0000000080a */
[----:B------:R-:W-:-:S08]  /*2260*/  DFMA R12, R12, R12, R12 ;  /* 0x0000000c0c0c722b */ /* 0x000fd0000000000c */
[----:B------:R-:W-:-:S08]  /*2270*/  DFMA R12, R4, R12, R4 ;  /* 0x0000000c040c722b */ /* 0x000fd00000000004 */
[----:B------:R-:W-:-:S08]  /*2280*/  DFMA R10, R12, -R10, 1 ;  /* 0x3ff000000c0a742b */ /* 0x000fd0000000080a */
[----:B------:R-:W-:-:S08]  /*2290*/  DFMA R12, R12, R10, R12 ;  /* 0x0000000a0c0c722b */ /* 0x000fd0000000000c */
[----:B------:R-:W-:-:S08]  /*22a0*/  DMUL R4, R2, R12 ;  /* 0x0000000c02047228 */ /* 0x000fd00000000000 */
[----:B------:R-:W-:-:S08]  /*22b0*/  DFMA R10, R4, -9, R2 ;  /* 0xc0220000040a782b */ /* 0x000fd00000000002 */
[----:B------:R-:W-:-:S10]  /*22c0*/  DFMA R4, R12, R10, R4 ;  /* 0x0000000a0c04722b */ /* 0x000fd40000000004 */
[----:B------:R-:W-:-:S05]  /*22d0*/  FFMA R10, RZ, 2.53125, R5 ;  /* 0x40220000ff0a7823 */ /* 0x000fca0000000005 */
[----:B------:R-:W-:-:S13]  /*22e0*/  FSETP.GT.AND P0, PT, |R10|, 1.469367938527859385e-39, PT ;  /* 0x001000000a00780b */ /* 0x000fda0003f04200 */
[----:B------:R-:W-:Y:S05]  /*22f0*/  @P0 BRA P1, `(.L_x_3) ;  /* 0x0000000000200947 */ /* 0x000fea0000800000 */
[----:B------:R-:W-:Y:S01]  /*2300*/  IMAD.MOV.U32 R98, RZ, RZ, R2 ;  /* 0x000000ffff627224 */ /* 0x000fe200078e0002 */
[----:B------:R-:W-:Y:S01]  /*2310*/  MOV R20, 0x2360 ;  /* 0x0000236000147802 */ /* 0x000fe20000000f00 */
[----:B------:R-:W-:Y:S02]  /*2320*/  IMAD.MOV.U32 R99, RZ, RZ, R3 ;  /* 0x000000ffff637224 */ /* 0x000fe400078e0003 */
[----:B------:R-:W-:Y:S02]  /*2330*/  IMAD.MOV.U32 R86, RZ, RZ, RZ ;  /* 0x000000ffff567224 */ /* 0x000fe400078e00ff */
[----:B------:R-:W-:-:S07]  /*2340*/  IMAD.MOV.U32 R87, RZ, RZ, 0x40220000 ;  /* 0x40220000ff577424 */ /* 0x000fce00078e00ff */
[----:B------:R-:W-:Y:S05]  /*2350*/  CALL.REL.NOINC `($__internal_0_$__cuda_sm20_div_rn_f64_full) ;  /* 0x0000004800a47944 */ /* 0x000fea0003c00000 */
[----:B------:R-:W-:Y:S01]  /*2360*/  IMAD.MOV.U32 R4, RZ, RZ, R100 ;  /* 0x000000ffff047224 */ /* 0x000fe200078e0064 */
[----:B------:R-:W-:-:S07]  /*2370*/  MOV R5, R101 ;  /* 0x0000006500057202 */ /* 0x000fce0000000f00 */
.L_x_3:
[----:B------:R-:W-:Y:S05]  /*2380*/  BSYNC.RECONVERGENT B1 ;  /* 0x0000000000017941 */ /* 0x000fea0003800200 */
.L_x_2:
[----:B------:R-:W0:Y:S01]  /*2390*/  MUFU.RCP64H R3, 9 ;  /* 0x4022000000037908 */ /* 0x000e220000001800 */
[----:B------:R-:W-:Y:S01]  /*23a0*/  IMAD.MOV.U32 R10, RZ, RZ, 0x0 ;  /* 0x00000000ff0a7424 */ /* 0x000fe200078e00ff */
[----:B------:R-:W-:Y:S01]  /*23b0*/  FSETP.GEU.AND P1, PT, |R9|, 6.5827683646048100446e-37, PT ;  /* 0x036000000900780b */ /* 0x000fe20003f2e200 */
[----:B------:R-:W-:Y:S01]  /*23c0*/  IMAD.MOV.U32 R11, RZ, RZ, 0x40220000 ;  /* 0x40220000ff0b7424 */ /* 0x000fe200078e00ff */
[----:B------:R-:W-:Y:S01]  /*23d0*/  BSSY.RECONVERGENT B1, `(.L_x_4) ;  /* 0x0000015000017945 */ /* 0x000fe20003800200 */
[----:B------:R-:W-:-:S06]  /*23e0*/  IMAD.MOV.U32 R2, RZ, RZ, 0x1 ;  /* 0x00000001ff027424 */ /* 0x000fcc00078e00ff */
        /* <DEDUP_REMOVED lines=12> */
[----:B------:R-:W-:Y:S01]  /*24b0*/  MOV R86, RZ ;  /* 0x000000ff00567202 */ /* 0x000fe20000000f00 */
[----:B------:R-:W-:Y:S01]  /*24c0*/  IMAD.MOV.U32 R99, RZ, RZ, R9 ;  /* 0x000000ffff637224 */ /* 0x000fe200078e0009 */
[----:B------:R-:W-:Y:S01]  /*24d0*/  MOV R20, 0x2500 ;  /* 0x0000250000147802 */ /* 0x000fe20000000f00 */
[----:B------:R-:W-:-:S07]  /*24e0*/  IMAD.MOV.U32 R87, RZ, RZ, 0x40220000 ;  /* 0x40220000ff577424 */ /* 0x000fce00078e00ff */
[----:B------:R-:W-:Y:S05]  /*24f0*/  CALL.REL.NOINC `($__internal_0_$__cuda_sm20_div_rn_f64_full) ;  /* 0x00000048003c7944 */ /* 0x000fea0003c00000 */
[----:B------:R-:W-:Y:S02]  /*2500*/  IMAD.MOV.U32 R2, RZ, RZ, R100 ;  /* 0x000000ffff027224 */ /* 0x000fe400078e0064 */
[----:B------:R-:W-:-:S07]  /*2510*/  IMAD.MOV.U32 R3, RZ, RZ, R101 ;  /* 0x000000ffff037224 */ /* 0x000fce00078e0065 */
.L_x_5:
[----:B------:R-:W-:Y:S05]  /*2520*/  BSYNC.RECONVERGENT B1 ;  /* 0x0000000000017941 */ /* 0x000fea0003800200 */
.L_x_4:
[----:B------:R-:W-:Y:S01]  /*2530*/  DMUL R8, R78, R78 ;  /* 0x0000004e4e087228 */ /* 0x000fe20000000000 */
[----:B------:R-:W0:Y:S01]  /*2540*/  MUFU.RCP64H R11, 9 ;  /* 0x40220000000b7908 */ /* 0x000e220000001800 */
[----:B------:R-:W-:Y:S01]  /*2550*/  IMAD.MOV.U32 R12, RZ, RZ, 0x0 ;  /* 0x00000000ff0c7424 */ /* 0x000fe200078e00ff */
[----:B------:R-:W-:Y:S01]  /*2560*/  MOV R10, 0x1 ;  /* 0x00000001000a7802 */ /* 0x000fe20000000f00 */
[----:B------:R-:W-:Y:S01]  /*2570*/  IMAD.MOV.U32 R13, RZ, RZ, 0x40220000 ;  /* 0x40220000ff0d7424 */ /* 0x000fe200078e00ff */
[----:B------:R-:W-:Y:S03]  /*2580*/  BSSY.RECONVERGENT B1, `(.L_x_6) ;  /* 0x000001b000017945 */ /* 0x000fe60003800200 */
[----:B------:R-:W-:-:S08]  /*2590*/  DFMA R8, R80, R80, R8 ;  /* 0x000000505008722b */ /* 0x000fd00000000008 */
[----:B------:R-:W-:Y:S02]  /*25a0*/  DFMA R8, R76, R76, R8 ;  /* 0x0000004c4c08722b */ /* 0x000fe40000000008 */
[----:B0-----:R-:W-:-:S06]  /*25b0*/  DFMA R14, R10, -R12, 1 ;  /* 0x3ff000000a0e742b */ /* 0x001fcc000000080c */
[----:B------:R-:W-:Y:S02]  /*25c0*/  DFMA R8, R74, R74, R8 ;  /* 0x0000004a4a08722b */ /* 0x000fe40000000008 */
[----:B------:R-:W-:-:S06]  /*25d0*/  DFMA R14, R14, R14, R14 ;  /* 0x0000000e0e0e722b */ /* 0x000fcc000000000e */
[----:B------:R-:W-:Y:S02]  /*25e0*/  DFMA R8, R72, R72, R8 ;  /* 0x000000484808722b */ /* 0x000fe40000000008 */
[----:B------:R-:W-:-:S06]  /*25f0*/  DFMA R14, R10, R14, R10 ;  /* 0x0000000e0a0e722b */ /* 0x000fcc000000000a */
[----:B------:R-:W-:Y:S02]  /*2600*/  DFMA R8, R70, R70, R8 ;  /* 0x000000464608722b */ /* 0x000fe40000000008 */
[----:B------:R-:W-:-:S06]  /*2610*/  DFMA R12, R14, -R12, 1 ;  /* 0x3ff000000e0c742b */ /* 0x000fcc000000080c */
[----:B------:R-:W-:Y:S02]  /*2620*/  DFMA R8, R68, R68, R8 ;  /* 0x000000444408722b */ /* 0x000fe40000000008 */
[----:B------:R-:W-:-:S06]  /*2630*/  DFMA R12, R14, R12, R14 ;  /* 0x0000000c0e0c722b */ /* 0x000fcc000000000e */
[----:B------:R-:W-:-:S08]  /*2640*/  DFMA R8, R66, R66, R8 ;  /* 0x000000424208722b */ /* 0x000fd00000000008 */
[----:B------:R-:W-:-:S08]  /*2650*/  DFMA R98, R64, R64, R8 ;  /* 0x000000404062722b */ /* 0x000fd00000000008 */
[----:B------:R-:W-:Y:S02]  /*2660*/  DMUL R96, R12, R98 ;  /* 0x000000620c607228 */ /* 0x000fe40000000000 */
[----:B------:R-:W-:-:S06]  /*2670*/  FSETP.GEU.AND P1, PT, |R99|, 6.5827683646048100446e-37, PT ;  /* 0x036000006300780b */ /* 0x000fcc0003f2e200 */
[----:B------:R-:W-:-:S08]  /*2680*/  DFMA R8, R96, -9, R98 ;  /* 0xc02200006008782b */ /* 0x000fd00000000062 */
[----:B------:R-:W-:-:S10]  /*2690*/  DFMA R96, R12, R8, R96 ;  /* 0x000000080c60722b */ /* 0x000fd40000000060 */
[----:B------:R-:W-:-:S05]  /*26a0*/  FFMA R8, RZ, 2.53125, R97 ;  /* 0x40220000ff087823 */ /* 0x000fca0000000061 */
[----:B------:R-:W-:-:S13]  /*26b0*/  FSETP.GT.AND P0, PT, |R8|, 1.469367938527859385e-39, PT ;  /* 0x001000000800780b */ /* 0x000fda0003f04200 */
[----:B------:R-:W-:Y:S05]  /*26c0*/  @P0 BRA P1, `(.L_x_7) ;  /* 0x0000000000180947 */ /* 0x000fea0000800000 */
[----:B------:R-:W-:Y:S01]  /*26d0*/  IMAD.MOV.U32 R86, RZ, RZ, RZ ;  /* 0x000000ffff567224 */ /* 0x000fe200078e00ff */
[----:B------:R-:W-:Y:S01]  /*26e0*/  MOV R20, 0x2710 ;  /* 0x0000271000147802 */ /* 0x000fe20000000f00 */
[----:B------:R-:W-:-:S07]  /*26f0*/  IMAD.MOV.U32 R87, RZ, RZ, 0x40220000 ;  /* 0x40220000ff577424 */ /* 0x000fce00078e00ff */
[----:B------:R-:W-:Y:S05]  /*2700*/  CALL.REL.NOINC `($__internal_0_$__cuda_sm20_div_rn_f64_full) ;  /* 0x0000004400b87944 */ /* 0x000fea0003c00000 */
[----:B------:R-:W-:Y:S02]  /*2710*/  IMAD.MOV.U32 R96, RZ, RZ, R100 ;  /* 0x000000ffff607224 */ /* 0x000fe400078e0064 */
[----:B------:R-:W-:-:S07]  /*2720*/  IMAD.MOV.U32 R97, RZ, RZ, R101 ;  /* 0x000000ffff617224 */ /* 0x000fce00078e0065 */
.L_x_7:
[----:B------:R-:W-:Y:S05]  /*2730*/  BSYNC.RECONVERGENT B1 ;  /* 0x0000000000017941 */ /* 0x000fea0003800200 */
.L_x_6:
[----:B------:R-:W0:Y:S01]  /*2740*/  MUFU.RCP64H R11, 9 ;  /* 0x40220000000b7908 */ /* 0x000e220000001800 */
[----:B------:R-:W-:Y:S01]  /*2750*/  IMAD.MOV.U32 R12, RZ, RZ, 0x0 ;  /* 0x00000000ff0c7424 */ /* 0x000fe200078e00ff */
[----:B------:R-:W-:Y:S01]  /*2760*/  MOV R13, 0x40220000 ;  /* 0x40220000000d7802 */ /* 0x000fe20000000f00 */
[----:B------:R-:W-:-:S06]  /*2770*/  IMAD.MOV.U32 R10, RZ, RZ, 0x1 ;  /* 0x00000001ff0a7424 */ /* 0x000fcc00078e00ff */
[----:B0-----:R-:W-:-:S08]  /*2780*/  DFMA R8, R10, -R12, 1 ;  /* 0x3ff000000a08742b */ /* 0x001fd0000000080c */
[----:B------:R-:W-:Y:S02]  /*2790*/  DFMA R14, R8, R8, R8 ;  /* 0x00000008080e722b */ /* 0x000fe40000000008 */
[----:B------:R-:W0:Y:S06]  /*27a0*/  LDC.64 R8, c[0x0][0x3a8] ;  /* 0x0000ea00ff087b82 */ /* 0x000e2c0000000a00 */
[----:B------:R-:W-:Y:S02]  /*27b0*/  DFMA R14, R10, R14, R10 ;  /* 0x0000000e0a0e722b */ /* 0x000fe4000000000a */
[----:B------:R-:W1:Y:S06]  /*27c0*/  LDC R10, c[0x0][0x3ac] ;  /* 0x0000eb00ff0a7b82 */ /* 0x000e6c0000000800 */
[----:B------:R-:W-:-:S08]  /*27d0*/  DFMA R12, R14, -R12, 1 ;  /* 0x3ff000000e0c742b */ /* 0x000fd0000000080c */
[----:B------:R-:W-:-:S08]  /*27e0*/  DFMA R14, R14, R12, R14 ;  /* 0x0000000c0e0e722b */ /* 0x000fd0000000000e */
[----:B0-----:R-:W-:Y:S01]  /*27f0*/  DMUL R12, R14, R8 ;  /* 0x000000080e0c7228 */ /* 0x001fe20000000000 */
[----:B-1----:R-:W-:-:S07]  /*2800*/  FSETP.GEU.AND P1, PT, |R10|, 6.5827683646048100446e-37, PT ;  /* 0x036000000a00780b */ /* 0x002fce0003f2e200 */
[----:B------:R-:W-:-:S08]  /*2810*/  DFMA R8, R12, -9, R8 ;  /* 0xc02200000c08782b */ /* 0x000fd00000000008 */
[----:B------:R-:W-:-:S10]  /*2820*/  DFMA R12, R14, R8, R12 ;  /* 0x000000080e0c722b */ /* 0x000fd4000000000c */
[----:B------:R-:W-:-:S05]  /*2830*/  FFMA R8, RZ, 2.53125, R13 ;  /* 0x40220000ff087823 */ /* 0x000fca000000000d */
[----:B------:R-:W-:-:S13]  /*2840*/  FSETP.GT.AND P0, PT, |R8|, 1.469367938527859385e-39, PT ;  /* 0x001000000800780b */ /* 0x000fda0003f04200 */
[----:B------:R-:W-:Y:S05]  /*2850*/  @P0 BRA P1, `(.L_x_8) ;  /* 0x0000000000240947 */ /* 0x000fea0000800000 */
[----:B------:R-:W0:Y:S01]  /*2860*/  LDCU.64 UR4, c[0x0][0x3a8] ;  /* 0x00007500ff0477ac */ /* 0x000e220008000a00 */
[----:B------:R-:W-:Y:S01]  /*2870*/  IMAD.MOV.U32 R86, RZ, RZ, RZ ;  /* 0x000000ffff567224 */ /* 0x000fe200078e00ff */
[----:B------:R-:W-:Y:S01]  /*2880*/  MOV R20, 0x28d0 ;  /* 0x000028d000147802 */ /* 0x000fe20000000f00 */
[----:B------:R-:W-:Y:S02]  /*2890*/  IMAD.MOV.U32 R87, RZ, RZ, 0x40220000 ;  /* 0x40220000ff577424 */ /* 0x000fe400078e00ff */
[----:B0-----:R-:W-:Y:S02]  /*28a0*/  IMAD.U32 R98, RZ, RZ, UR4 ;  /* 0x00000004ff627e24 */ /* 0x001fe4000f8e00ff */
[----:B------:R-:W-:-:S07]  /*28b0*/  IMAD.U32 R99, RZ, RZ, UR5 ;  /* 0x00000005ff637e24 */ /* 0x000fce000f8e00ff */
[----:B------:R-:W-:Y:S05]  /*28c0*/  CALL.REL.NOINC `($__internal_0_$__cuda_sm20_div_rn_f64_full) ;  /* 0x0000004400487944 */ /* 0x000fea0003c00000 */
[----:B------:R-:W-:Y:S01]  /*28d0*/  MOV R12, R100 ;  /* 0x00000064000c7202 */ /* 0x000fe20000000f00 */
[----:B------:R-:W-:-:S07]  /*28e0*/  IMAD.MOV.U32 R13, RZ, RZ, R101 ;  /* 0x000000ffff0d7224 */ /* 0x000fce00078e0065 */
.L_x_8:
[----:B------:R-:W-:Y:S01]  /*28f0*/  DFMA R8, R80, R58, RZ ;  /* 0x0000003a5008722b */ /* 0x000fe200000000ff */
[----:B------:R-:W0:Y:S01]  /*2900*/  MUFU.RCP64H R11, 9 ;  /* 0x40220000000b7908 */ /* 0x000e220000001800 */
[----:B------:R-:W-:Y:S01]  /*2910*/  IMAD.MOV.U32 R14, RZ, RZ, 0x0 ;  /* 0x00000000ff0e7424 */ /* 0x000fe200078e00ff */
[----:B------:R-:W-:Y:S01]  /*2920*/  BSSY.RECONVERGENT B1, `(.L_x_9) ;  /* 0x000001f000017945 */ /* 0x000fe20003800200 */
[----:B------:R-:W-:Y:S02]  /*2930*/  IMAD.MOV.U32 R15, RZ, RZ, 0x40220000 ;  /* 0x40220000ff0f7424 */ /* 0x000fe400078e00ff */
[----:B------:R-:W-:Y:S02]  /*2940*/  IMAD.MOV.U32 R10, RZ, RZ, 0x1 ;  /* 0x00000001ff0a7424 */ /* 0x000fe400078e00ff */
        /* <DEDUP_REMOVED lines=16> */
[----:B------:R-:W-:Y:S02]  /*2a50*/  DFMA R10, R14, R8, R10 ;  /* 0x000000080e0a722b */ /* 0x000fe4000000000a */
[----:B------:R-:W-:-:S08]  /*2a60*/  DFMA R8, -R6, R6, R12 ;  /* 0x000000060608722b */ /* 0x000fd0000000010c */
[----:B------:R-:W-:Y:S01]  /*2a70*/  FFMA R14, RZ, 2.53125, R11 ;  /* 0x40220000ff0e7823 */ /* 0x000fe2000000000b */
[----:B------:R-:W-:-:S04]  /*2a80*/  DADD R96, R8, R96 ;  /* 0x0000000008607229 */ /* 0x000fc80000000060 */
[----:B------:R-:W-:-:S13]  /*2a90*/  FSETP.GT.AND P0, PT, |R14|, 1.469367938527859385e-39, PT ;  /* 0x001000000e00780b */ /* 0x000fda0003f04200 */
[----:B------:R-:W-:Y:S05]  /*2aa0*/  @P0 BRA P1, `(.L_x_10) ;  /* 0x0000000000180947 */ /* 0x000fea0000800000 */
[----:B------:R-:W-:Y:S01]  /*2ab0*/  IMAD.MOV.U32 R86, RZ, RZ, RZ ;  /* 0x000000ffff567224 */ /* 0x000fe200078e00ff */
[----:B------:R-:W-:Y:S02]  /*2ac0*/  MOV R87, 0x40220000 ;  /* 0x4022000000577802 */ /* 0x000fe40000000f00 */
[----:B------:R-:W-:-:S07]  /*2ad0*/  MOV R20, 0x2af0 ;  /* 0x00002af000147802 */ /* 0x000fce0000000f00 */
[----:B------:R-:W-:Y:S05]  /*2ae0*/  CALL.REL.NOINC `($__internal_0_$__cuda_sm20_div_rn_f64_full) ;  /* 0x0000004000c07944 */ /* 0x000fea0003c00000 */
[----:B------:R-:W-:Y:S02]  /*2af0*/  IMAD.MOV.U32 R10, RZ, RZ, R100 ;  /* 0x000000ffff0a7224 */ /* 0x000fe400078e0064 */
[----:B------:R-:W-:-:S07]  /*2b00*/  IMAD.MOV.U32 R11, RZ, RZ, R101 ;  /* 0x000000ffff0b7224 */ /* 0x000fce00078e0065 */
.L_x_10:
[----:B------:R-:W-:Y:S05]  /*2b10*/  BSYNC.RECONVERGENT B1 ;  /* 0x0000000000017941 */ /* 0x000fea0003800200 */
.L_x_9:
[----:B------:R-:W0:Y:S01]  /*2b20*/  MUFU.RCP64H R9, 9 ;  /* 0x4022000000097908 */ /* 0x000e220000001800 */
[----:B------:R-:W-:Y:S01]  /*2b30*/  IMAD.MOV.U32 R14, RZ, RZ, 0x0 ;  /* 0x00000000ff0e7424 */ /* 0x000fe200078e00ff */
[----:B------:R-:W1:Y:S01]  /*2b40*/  LDCU.64 UR4, c[0x0][0x3a8] ;  /* 0x00007500ff0477ac */ /* 0x000e620008000a00 */
[----:B------:R-:W-:Y:S02]  /*2b50*/  IMAD.MOV.U32 R15, RZ, RZ, 0x40220000 ;  /* 0x40220000ff0f7424 */ /* 0x000fe400078e00ff */
[----:B------:R-:W-:-:S06]  /*2b60*/  IMAD.MOV.U32 R8, RZ, RZ, 0x1 ;  /* 0x00000001ff087424 */ /* 0x000fcc00078e00ff */
[----:B0-----:R-:W-:Y:S02]  /*2b70*/  DFMA R16, R8, -R14, 1 ;  /* 0x3ff000000810742b */ /* 0x001fe4000000080e */
[----:B-1----:R-:W-:-:S06]  /*2b80*/  DMUL R98, RZ, UR4 ;  /* 0x00000004ff627c28 */ /* 0x002fcc0008000000 */
[----:B------:R-:W-:-:S04]  /*2b90*/  DFMA R16, R16, R16, R16 ;  /* 0x000000101010722b */ /* 0x000fc80000000010 */
[----:B------:R-:W-:-:S04]  /*2ba0*/  FSETP.GEU.AND P1, PT, |R99|, 6.5827683646048100446e-37, PT ;  /* 0x036000006300780b */ /* 0x000fc80003f2e200 */
        /* <DEDUP_REMOVED lines=9> */
[----:B------:R-:W-:Y:S01]  /*2c40*/  MOV R86, RZ ;  /* 0x000000ff00567202 */ /* 0x000fe20000000f00 */
[----:B------:R-:W-:Y:S01]  /*2c50*/  IMAD.MOV.U32 R87, RZ, RZ, 0x40220000 ;  /* 0x40220000ff577424 */ /* 0x000fe200078e00ff */
[----:B------:R-:W-:-:S07]  /*2c60*/  MOV R20, 0x2c80 ;  /* 0x00002c8000147802 */ /* 0x000fce0000000f00 */
[----:B------:R-:W-:Y:S05]  /*2c70*/  CALL.REL.NOINC `($__internal_0_$__cuda_sm20_div_rn_f64_full) ;  /* 0x00000040005c7944 */ /* 0x000fea0003c00000 */
[----:B------:R-:W-:Y:S02]  /*2c80*/  IMAD.MOV.U32 R14, RZ, RZ, R100 ;  /* 0x000000ffff0e7224 */ /* 0x000fe400078e0064 */
[----:B------:R-:W-:-:S07]  /*2c90*/  IMAD.MOV.U32 R15, RZ, RZ, R101 ;  /* 0x000000ffff0f7224 */ /* 0x000fce00078e0065 */
.L_x_11:
[----:B------:R-:W-:Y:S01]  /*2ca0*/  DFMA R8, R80, R56, RZ ;  /* 0x000000385008722b */ /* 0x000fe200000000ff */
        /* <DEDUP_REMOVED lines=33> */
.L_x_13:
[----:B------:R-:W-:Y:S05]  /*2ec0*/  BSYNC.RECONVERGENT B1 ;  /* 0x0000000000017941 */ /* 0x000fea0003800200 */
.L_x_12:
        /* <DEDUP_REMOVED lines=32> */
.L_x_15:
[----:B------:R-:W-:Y:S05]  /*30d0*/  BSYNC.RECONVERGENT B1 ;  /* 0x0000000000017941 */ /* 0x000fea0003800200 */
.L_x_14:
        /* <DEDUP_REMOVED lines=34> */
.L_x_17:
[----:B------:R-:W-:Y:S05]  /*3300*/  BSYNC.RECONVERGENT B1 ;  /* 0x0000000000017941 */ /* 0x000fea0003800200 */
.L_x_16:
[----:B------:R-:W-:Y:S01]  /*3310*/  DMUL R16, R52, R52 ;  /* 0x0000003434107228 */ /* 0x000fe20000000000 */
[----:B------:R-:W0:Y:S01]  /*3320*/  MUFU.RCP64H R21, 9 ;  /* 0x4022000000157908 */ /* 0x000e220000001800 */
[----:B------:R-:W-:Y:S01]  /*3330*/  IMAD.MOV.U32 R22, RZ, RZ, 0x0 ;  /* 0x00000000ff167424 */ /* 0x000fe200078e00ff */
[----:B------:R-:W-:Y:S01]  /*3340*/  MOV R23, 0x40220000 ;  /* 0x4022000000177802 */ /* 0x000fe20000000f00 */
[----:B------:R-:W-:Y:S01]  /*3350*/  IMAD.MOV.U32 R20, RZ, RZ, 0x1 ;  /* 0x00000001ff147424 */ /* 0x000fe200078e00ff */
[----:B------:R-:W-:Y:S01]  /*3360*/  DFMA R14, -R2, R4, R14 ;  /* 0x00000004020e722b */ /* 0x000fe2000000010e */
[----:B------:R-:W-:Y:S02]  /*3370*/  BSSY.RECONVERGENT B1, `(.L_x_18) ;  /* 0x000001a000017945 */ /* 0x000fe40003800200 */
[----:B------:R-:W-:-:S05]  /*3380*/  DFMA R16, R56, R56, R16 ;  /* 0x000000383810722b */ /* 0x000fca0000000010 */
[----:B------:R-:W-:-:S03]  /*3390*/  DADD R94, R14, R94 ;  /* 0x000000000e5e7229 */ /* 0x000fc6000000005e */
        /* <DEDUP_REMOVED lines=23> */
.L_x_19:
[----:B------:R-:W-:Y:S05]  /*3510*/  BSYNC.RECONVERGENT B1 ;  /* 0x0000000000017941 */ /* 0x000fea0003800200 */
.L_x_18:
[----:B------:R-:W-:Y:S01]  /*3520*/  DFMA R14, -R2, R2, R12 ;  /* 0x00000002020e722b */ /* 0x000fe2000000010c */
[----:B------:R-:W-:Y:S01]  /*3530*/  BSSY.RECONVERGENT B1, `(.L_x_20) ;  /* 0x0000024000017945 */ /* 0x000fe20003800200 */
[C---:B------:R-:W-:Y:S02]  /*3540*/  DMUL R88, R10.reuse, R10 ;  /* 0x0000000a0a587228 */ /* 0x040fe40000000000 */
[----:B------:R-:W-:Y:S02]  /*3550*/  DMUL R16, R10, R106 ;  /* 0x0000006a0a107228 */ /* 0x000fe40000000000 */
[-C--:B------:R-:W-:Y:S02]  /*3560*/  DMUL R12, R106, R8.reuse ;  /* 0x000000086a0c7228 */ /* 0x080fe40000000000 */
[----:B------:R-:W-:Y:S02]  /*3570*/  DADD R14, R14, R100 ;  /* 0x000000000e0e7229 */ /* 0x000fe40000000064 */
[----:B------:R-:W-:-:S02]  /*3580*/  DMUL R90, R96, R8 ;  /* 0x00000008605a7228 */ /* 0x000fc40000000000 */
[C---:B------:R-:W-:Y:S02]  /*3590*/  DMUL R20, R94.reuse, R16 ;  /* 0x000000105e147228 */ /* 0x040fe40000000000 */
[----:B------:R-:W-:Y:S02]  /*35a0*/  DMUL R24, R94, R94 ;  /* 0x0000005e5e187228 */ /* 0x000fe40000000000 */
[----:B------:R-:W-:Y:S02]  /*35b0*/  DMUL R22, R14, R88 ;  /* 0x000000580e167228 */ /* 0x000fe40000000000 */
[----:B------:R-:W-:Y:S02]  /*35c0*/  DMUL R108, R10, R94 ;  /* 0x0000005e0a6c7228 */ /* 0x000fe40000000000 */
[----:B------:R-:W-:Y:S02]  /*35d0*/  DFMA R20, R14, R90, R20 ;  /* 0x0000005a0e14722b */ /* 0x000fe40000000014 */
[----:B------:R-:W-:-:S02]  /*35e0*/  DFMA R98, R8, R14, -R24 ;  /* 0x0000000e0862722b */ /* 0x000fc40000000818 */
[----:B------:R-:W-:-:S04]  /*35f0*/  DFMA R22, R106, R12, R22 ;  /* 0x0000000c6a16722b */ /* 0x000fc80000000016 */
[----:B------:R-:W-:-:S04]  /*3600*/  DFMA R20, R106, R108, R20 ;  /* 0x0000006c6a14722b */ /* 0x000fc80000000014 */
[----:B------:R-:W-:Y:S01]  /*3610*/  DFMA R22, R96, R24, R22 ;  /* 0x000000186016722b */ /* 0x000fe20000000016 */
[----:B------:R-:W-:-:S07]  /*3620*/  FSETP.GEU.AND P1, PT, |R99|, 6.5827683646048100446e-37, PT ;  /* 0x036000006300780b */ /* 0x000fce0003f2e200 */
[----:B------:R-:W-:Y:S01]  /*3630*/  DADD R82, R20, -R22 ;  /* 0x0000000014527229 */ /* 0x000fe20000000816 */
[----:B------:R-:W-:-:S05]  /*3640*/  IMAD.MOV.U32 R20, RZ, RZ, 0x1 ;  /* 0x00000001ff147424 */ /* 0x000fca00078e00ff */
[----:B------:R-:W0:Y:S02]  /*3650*/  MUFU.RCP64H R21, R83 ;  /* 0x0000005300157308 */ /* 0x000e240000001800 */
[----:B0-----:R-:W-:-:S08]  /*3660*/  DFMA R22, -R82, R20, 1 ;  /* 0x3ff000005216742b */ /* 0x001fd00000000114 */
[----:B------:R-:W-:-:S08]  /*3670*/  DFMA R22, R22, R22, R22 ;  /* 0x000000161616722b */ /* 0x000fd00000000016 */
[----:B------:R-:W-:-:S08]  /*3680*/  DFMA R22, R20, R22, R20 ;  /* 0x000000161416722b */ /* 0x000fd00000000014 */
[----:B------:R-:W-:-:S08]  /*3690*/  DFMA R20, -R82, R22, 1 ;  /* 0x3ff000005214742b */ /* 0x000fd00000000116 */
[----:B------:R-:W-:-:S08]  /*36a0*/  DFMA R20, R22, R20, R22 ;  /* 0x000000141614722b */ /* 0x000fd00000000016 */
[----:B------:R-:W-:-:S08]  /*36b0*/  DMUL R8, R98, R20 ;  /* 0x0000001462087228 */ /* 0x000fd00000000000 */
[----:B------:R-:W-:-:S08]  /*36c0*/  DFMA R22, -R82, R8, R98 ;  /* 0x000000085216722b */ /* 0x000fd00000000162 */
[----:B------:R-:W-:-:S10]  /*36d0*/  DFMA R8, R20, R22, R8 ;  /* 0x000000161408722b */ /* 0x000fd40000000008 */
[----:B------:R-:W-:-:S05]  /*36e0*/  FFMA R20, RZ, R83, R9 ;  /* 0x00000053ff147223 */ /* 0x000fca0000000009 */
[----:B------:R-:W-:-:S13]  /*36f0*/  FSETP.GT.AND P0, PT, |R20|, 1.469367938527859385e-39, PT ;  /* 0x001000001400780b */ /* 0x000fda0003f04200 */
[----:B------:R-:W-:Y:S05]  /*3700*/  @P0 BRA P1, `(.L_x_21) ;  /* 0x0000000000180947 */ /* 0x000fea0000800000 */
[----:B------:R-:W-:Y:S01]  /*3710*/  IMAD.MOV.U32 R86, RZ, RZ, R82 ;  /* 0x000000ffff567224 */ /* 0x000fe200078e0052 */
[----:B------:R-:W-:Y:S02]  /*3720*/  MOV R87, R83 ;  /* 0x0000005300577202 */ /* 0x000fe40000000f00 */
[----:B------:R-:W-:-:S07]  /*3730*/  MOV R20, 0x3750 ;  /* 0x0000375000147802 */ /* 0x000fce0000000f00 */
[----:B------:R-:W-:Y:S05]  /*3740*/  CALL.REL.NOINC `($__internal_0_$__cuda_sm20_div_rn_f64_full) ;  /* 0x0000003400a87944 */ /* 0x000fea0003c00000 */
[----:B------:R-:W-:Y:S02]  /*3750*/  IMAD.MOV.U32 R8, RZ, RZ, R100 ;  /* 0x000000ffff087224 */ /* 0x000fe400078e0064 */
[----:B------:R-:W-:-:S07]  /*3760*/  IMAD.MOV.U32 R9, RZ, RZ, R101 ;  /* 0x000000ffff097224 */ /* 0x000fce00078e0065 */
.L_x_21:
[----:B------:R-:W-:Y:S05]  /*3770*/  BSYNC.RECONVERGENT B1 ;  /* 0x0000000000017941 */ /* 0x000fea0003800200 */
.L_x_20:
[----:B------:R-:W0:Y:S01]  /*3780*/  MUFU.RCP64H R21, R83 ;  /* 0x0000005300157308 */ /* 0x000e220000001800 */
[----:B------:R-:W-:Y:S01]  /*3790*/  IMAD.MOV.U32 R20, RZ, RZ, 0x1 ;  /* 0x00000001ff147424 */ /* 0x000fe200078e00ff */
[----:B------:R-:W-:Y:S05]  /*37a0*/  BSSY.RECONVERGENT B1, `(.L_x_22) ;  /* 0x0000016000017945 */ /* 0x000fea0003800200 */
[----:B0-----:R-:W-:-:S08]  /*37b0*/  DFMA R22, -R82, R20, 1 ;  /* 0x3ff000005216742b */ /* 0x001fd00000000114 */
[----:B------:R-:W-:-:S08]  /*37c0*/  DFMA R22, R22, R22, R22 ;  /* 0x000000161616722b */ /* 0x000fd00000000016 */
[----:B------:R-:W-:Y:S02]  /*37d0*/  DFMA R22, R20, R22, R20 ;  /* 0x000000161416722b */ /* 0x000fe40000000014 */
[----:B------:R-:W-:-:S06]  /*37e0*/  DMUL R20, R106, R94 ;  /* 0x0000005e6a147228 */ /* 0x000fcc0000000000 */
[----:B------:R-:W-:Y:S02]  /*37f0*/  DFMA R24, -R82, R22, 1 ;  /* 0x3ff000005218742b */ /* 0x000fe40000000116 */
[----:B------:R-:W-:-:S06]  /*3800*/  DFMA R98, R10, R14, -R20 ;  /* 0x0000000e0a62722b */ /* 0x000fcc0000000814 */
[----:B------:R-:W-:-:S08]  /*3810*/  DFMA R24, R22, R24, R22 ;  /* 0x000000181618722b */ /* 0x000fd00000000016 */
[----:B------:R-:W-:-:S08]  /*3820*/  DMUL R10, R24, -R98 ;  /* 0x80000062180a7228 */ /* 0x000fd00000000000 */
[--C-:B------:R-:W-:Y:S02]  /*3830*/  DFMA R20, -R82, R10, -R98.reuse ;  /* 0x0000000a5214722b */ /* 0x100fe40000000962 */
[----:B------:R-:W-:-:S06]  /*3840*/  DADD R98, -RZ, -R98 ;  /* 0x00000000ff627229 */ /* 0x000fcc0000000962 */
[----:B------:R-:W-:-:S04]  /*3850*/  DFMA R10, R24, R20, R10 ;  /* 0x00000014180a722b */ /* 0x000fc8000000000a */
[----:B------:R-:W-:-:S06]  /*3860*/  FSETP.GEU.AND P1, PT, |R99|, 6.5827683646048100446e-37, PT ;  /* 0x036000006300780b */ /* 0x000fcc0003f2e200 */
[----:B------:R-:W-:-:S05]  /*3870*/  FFMA R20, RZ, R83, R11 ;  /* 0x00000053ff147223 */ /* 0x000fca000000000b */
[----:B------:R-:W-:-:S13]  /*3880*/  FSETP.GT.AND P0, PT, |R20|, 1.469367938527859385e-39, PT ;  /* 0x001000001400780b */ /* 0x000fda0003f04200 */
[----:B------:R-:W-:Y:S05]  /*3890*/  @P0 BRA P1, `(.L_x_23) ;  /* 0x0000000000180947 */ /* 0x000fea0000800000 */
[----:B------:R-:W-:Y:S01]  /*38a0*/  IMAD.MOV.U32 R86, RZ, RZ, R82 ;  /* 0x000000ffff567224 */ /* 0x000fe200078e0052 */
[----:B------:R-:W-:Y:S01]  /*38b0*/  MOV R20, 0x38e0 ;  /* 0x000038e000147802 */ /* 0x000fe20000000f00 */
[----:B------:R-:W-:-:S07]  /*38c0*/  IMAD.MOV.U32 R87, RZ, RZ, R83 ;  /* 0x000000ffff577224 */ /* 0x000fce00078e0053 */
[----:B------:R-:W-:Y:S05]  /*38d0*/  CALL.REL.NOINC `($__internal_0_$__cuda_sm20_div_rn_f64_full) ;  /* 0x0000003400447944 */ /* 0x000fea0003c00000 */
[----:B------:R-:W-:Y:S01]  /*38e0*/  MOV R10, R100 ;  /* 0x00000064000a7202 */ /* 0x000fe20000000f00 */
[----:B------:R-:W-:-:S07]  /*38f0*/  IMAD.MOV.U32 R11, RZ, RZ, R101 ;  /* 0x000000ffff0b7224 */ /* 0x000fce00078e0065 */
.L_x_23:
[----:B------:R-:W-:Y:S05]  /*3900*/  BSYNC.RECONVERGENT B1 ;  /* 0x0000000000017941 */ /* 0x000fea0003800200 */
.L_x_22:
[----:B------:R-:W0:Y:S01]  /*3910*/  MUFU.RCP64H R21, R83 ;  /* 0x0000005300157308 */ /* 0x000e220000001800 */
[----:B------:R-:W-:Y:S01]  /*3920*/  IMAD.MOV.U32 R20, RZ, RZ, 0x1 ;  /* 0x00000001ff147424 */ /* 0x000fe200078e00ff */
[----:B------:R-:W-:Y:S01]  /*3930*/  DADD R98, R108, -R12 ;  /* 0x000000006c627229 */ /* 0x000fe2000000080c */
[----:B------:R-:W-:Y:S09]  /*3940*/  BSSY.RECONVERGENT B1, `(.L_x_24) ;  /* 0x0000013000017945 */ /* 0x000ff20003800200 */
[----:B------:R-:W-:Y:S01]  /*3950*/  FSETP.GEU.AND P1, PT, |R99|, 6.5827683646048100446e-37, PT ;  /* 0x036000006300780b */ /* 0x000fe20003f2e200 */
        /* <DEDUP_REMOVED lines=12> */
[----:B------:R-:W-:Y:S01]  /*3a20*/  MOV R20, 0x3a50 ;  /* 0x00003a5000147802 */ /* 0x000fe20000000f00 */
[----:B------:R-:W-:-:S07]  /*3a30*/  IMAD.MOV.U32 R87, RZ, RZ, R83 ;  /* 0x000000ffff577224 */ /* 0x000fce00078e0053 */
[----:B------:R-:W-:Y:S05]  /*3a40*/  CALL.REL.NOINC `($__internal_0_$__cuda_sm20_div_rn_f64_full) ;  /* 0x0000003000e87944 */ /* 0x000fea0003c00000 */
[----:B------:R-:W-:Y:S01]  /*3a50*/  IMAD.MOV.U32 R12, RZ, RZ, R100 ;  /* 0x000000ffff0c7224 */ /* 0x000fe200078e0064 */
[----:B------:R-:W-:-:S07]  /*3a60*/  MOV R13, R101 ;  /* 0x00000065000d7202 */ /* 0x000fce0000000f00 */
.L_x_25:
[----:B------:R-:W-:Y:S05]  /*3a70*/  BSYNC.RECONVERGENT B1 ;  /* 0x0000000000017941 */ /* 0x000fea0003800200 */
.L_x_24:
[----:B------:R-:W0:Y:S01]  /*3a80*/  MUFU.RCP64H R21, R83 ;  /* 0x0000005300157308 */ /* 0x000e220000001800 */
[----:B------:R-:W-:Y:S01]  /*3a90*/  IMAD.MOV.U32 R20, RZ, RZ, 0x1 ;  /* 0x00000001ff147424 */ /* 0x000fe200078e00ff */
[----:B------:R-:W-:Y:S01]  /*3aa0*/  DMUL R106, R106, R106 ;  /* 0x0000006a6a6a7228 */ /* 0x000fe20000000000 */
[----:B------:R-:W-:Y:S07]  /*3ab0*/  BSSY.RECONVERGENT B1, `(.L_x_26) ;  /* 0x0000014000017945 */ /* 0x000fee0003800200 */
[----:B------:R-:W-:-:S02]  /*3ac0*/  DFMA R98, R96, R14, -R106 ;  /* 0x0000000e6062722b */ /* 0x000fc4000000086a */
[----:B0-----:R-:W-:-:S08]  /*3ad0*/  DFMA R22, -R82, R20, 1 ;  /* 0x3ff000005216742b */ /* 0x001fd00000000114 */
[----:B------:R-:W-:Y:S01]  /*3ae0*/  FSETP.GEU.AND P1, PT, |R99|, 6.5827683646048100446e-37, PT ;  /* 0x036000006300780b */ /* 0x000fe20003f2e200 */
        /* <DEDUP_REMOVED lines=14> */
[----:B------:R-:W-:Y:S02]  /*3bd0*/  IMAD.MOV.U32 R14, RZ, RZ, R100 ;  /* 0x000000ffff0e7224 */ /* 0x000fe400078e0064 */
[----:B------:R-:W-:-:S07]  /*3be0*/  IMAD.MOV.U32 R15, RZ, RZ, R101 ;  /* 0x000000ffff0f7224 */ /* 0x000fce00078e0065 */
.L_x_27:
[----:B------:R-:W-:Y:S05]  /*3bf0*/  BSYNC.RECONVERGENT B1 ;  /* 0x0000000000017941 */ /* 0x000fea0003800200 */
.L_x_26:
[----:B------:R-:W0:Y:S01]  /*3c00*/  MUFU.RCP64H R21, R83 ;  /* 0x0000005300157308 */ /* 0x000e220000001800 */
[----:B------:R-:W-:Y:S01]  /*3c10*/  MOV R20, 0x1 ;  /* 0x0000000100147802 */ /* 0x000fe20000000f00 */
[----:B------:R-:W-:Y:S01]  /*3c20*/  DFMA R94, R96, R94, -R16 ;  /* 0x0000005e605e722b */ /* 0x000fe20000000810 */
[----:B------:R-:W-:Y:S07]  /*3c30*/  BSSY.RECONVERGENT B1, `(.L_x_28) ;  /* 0x0000014000017945 */ /* 0x000fee0003800200 */
[----:B------:R-:W-:-:S02]  /*3c40*/  DADD R98, -RZ, -R94 ;  /* 0x00000000ff627229 */ /* 0x000fc4000000095e */
[----:B0-----:R-:W-:-:S08]  /*3c50*/  DFMA R22, -R82, R20, 1 ;  /* 0x3ff000005216742b */ /* 0x001fd00000000114 */
[----:B------:R-:W-:Y:S01]  /*3c60*/  FSETP.GEU.AND P1, PT, |R99|, 6.5827683646048100446e-37, PT ;  /* 0x036000006300780b */ /* 0x000fe20003f2e200 */
[----:B------:R-:W-:-:S08]  /*3c70*/  DFMA R22, R22, R22, R22 ;  /* 0x000000161616722b */ /* 0x000fd00000000016 */
[----:B------:R-:W-:-:S08]  /*3c80*/  DFMA R22, R20, R22, R20 ;  /* 0x000000161416722b */ /* 0x000fd00000000014 */
[----:B------:R-:W-:-:S08]  /*3c90*/  DFMA R20, -R82, R22, 1 ;  /* 0x3ff000005214742b */ /* 0x000fd00000000116 */
[----:B------:R-:W-:-:S08]  /*3ca0*/  DFMA R22, R22, R20, R22 ;  /* 0x000000141616722b */ /* 0x000fd00000000016 */
[----:B------:R-:W-:-:S08]  /*3cb0*/  DMUL R16, R22, -R94 ;  /* 0x8000005e16107228 */ /* 0x000fd00000000000 */
[----:B------:R-:W-:-:S08]  /*3cc0*/  DFMA R20, -R82, R16, -R94 ;  /* 0x000000105214722b */ /* 0x000fd0000000095e */
        /* <DEDUP_REMOVED lines=10> */
.L_x_29:
[----:B------:R-:W-:Y:S05]  /*3d70*/  BSYNC.RECONVERGENT B1 ;  /* 0x0000000000017941 */ /* 0x000fea0003800200 */
.L_x_28:
        /* <DEDUP_REMOVED lines=12> */
[----:B------:R-:W-:Y:S01]  /*3e40*/  DFMA R100, R22, R20, R100 ;  /* 0x000000141664722b */ /* 0x000fe20000000064 */
[----:B------:R-:W-:-:S09]  /*3e50*/  IADD3 R23, PT, PT, R1, 0x288, RZ ;  /* 0x0000028801177810 */ /* 0x000fd20007ffe0ff */
[----:B------:R-:W-:-:S05]  /*3e60*/  FFMA R20, RZ, R83, R101 ;  /* 0x00000053ff147223 */ /* 0x000fca0000000065 */
[----:B------:R-:W-:-:S13]  /*3e70*/  FSETP.GT.AND P0, PT, |R20|, 1.469367938527859385e-39, PT ;  /* 0x001000001400780b */ /* 0x000fda0003f04200 */
[----:B------:R-:W-:Y:S05]  /*3e80*/  @P0 BRA P1, `(.L_x_31) ;  /* 0x0000000000100947 */ /* 0x000fea0000800000 */
[----:B------:R-:W-:Y:S01]  /*3e90*/  IMAD.MOV.U32 R86, RZ, RZ, R82 ;  /* 0x000000ffff567224 */ /* 0x000fe200078e0052 */
[----:B------:R-:W-:Y:S01]  /*3ea0*/  MOV R20, 0x3ed0 ;  /* 0x00003ed000147802 */ /* 0x000fe20000000f00 */
[----:B------:R-:W-:-:S07]  /*3eb0*/  IMAD.MOV.U32 R87, RZ, RZ, R83 ;  /* 0x000000ffff577224 */ /* 0x000fce00078e0053 */
[----:B------:R-:W-:Y:S05]  /*3ec0*/  CALL.REL.NOINC `($__internal_0_$__cuda_sm20_div_rn_f64_full) ;  /* 0x0000002c00c87944 */ /* 0x000fea0003c00000 */
.L_x_31:
[----:B------:R-:W-:Y:S05]  /*3ed0*/  BSYNC.RECONVERGENT B1 ;  /* 0x0000000000017941 */ /* 0x000fea0003800200 */
.L_x_30:
[--C-:B------:R-:W-:Y:S02]  /*3ee0*/  DADD R80, R80, -R6.reuse ;  /* 0x0000000050507229 */ /* 0x100fe40000000806 */
[--C-:B------:R-:W-:Y:S02]  /*3ef0*/  DADD R68, R68, -R6.reuse ;  /* 0x0000000044447229 */ /* 0x100fe40000000806 */
[--C-:B------:R-:W-:Y:S02]  /*3f00*/  DADD R78, R78, -R6.reuse ;  /* 0x000000004e4e7229 */ /* 0x100fe40000000806 */
[--C-:B------:R-:W-:Y:S02]  /*3f10*/  DADD R76, R76, -R6.reuse ;  /* 0x000000004c4c7229 */ /* 0x100fe40000000806 */
[--C-:B------:R-:W-:Y:S02]  /*3f20*/  DADD R74, R74, -R6.reuse ;  /* 0x000000004a4a7229 */ /* 0x100fe40000000806 */
[----:B------:R-:W-:-:S02]  /*3f30*/  DADD R72, R72, -R6 ;  /* 0x0000000048487229 */ /* 0x000fc40000000806 */
[--C-:B------:R-:W-:Y:S02]  /*3f40*/  DADD R70, R70, -R6.reuse ;  /* 0x0000000046467229 */ /* 0x100fe40000000806 */
[--C-:B------:R-:W-:Y:S02]  /*3f50*/  DADD R66, R66, -R6.reuse ;  /* 0x0000000042427229 */ /* 0x100fe40000000806 */
[----:B------:R-:W-:Y:S02]  /*3f60*/  DADD R6, R64, -R6 ;  /* 0x0000000040067229 */ /* 0x000fe40000000806 */
[--C-:B------:R-:W-:Y:S02]  /*3f70*/  DADD R58, R58, -R4.reuse ;  /* 0x000000003a3a7229 */ /* 0x100fe40000000804 */
[----:B------:R-:W-:Y:S02]  /*3f80*/  DFMA R20, R80, R8, RZ ;  /* 0x000000085014722b */ /* 0x000fe400000000ff */
[----:B------:R-:W-:-:S02]  /*3f90*/  DADD R38, R38, -R4 ;  /* 0x0000000026267229 */ /* 0x000fc40000000804 */
[----:B------:R-:W-:Y:S02]  /*3fa0*/  DFMA R98, R68, R8, RZ ;  /* 0x000000084462722b */ /* 0x000fe400000000ff */
[--C-:B------:R-:W-:Y:S02]  /*3fb0*/  DADD R54, R54, -R4.reuse ;  /* 0x0000000036367229 */ /* 0x100fe40000000804 */
[--C-:B------:R-:W-:Y:S02]  /*3fc0*/  DADD R50, R50, -R4.reuse ;  /* 0x0000000032327229 */ /* 0x100fe40000000804 */
[--C-:B------:R-:W-:Y:S02]  /*3fd0*/  DADD R48, R48, -R4.reuse ;  /* 0x0000000030307229 */ /* 0x100fe40000000804 */
[--C-:B------:R-:W-:Y:S02]  /*3fe0*/  DADD R44, R44, -R4.reuse ;  /* 0x000000002c2c7229 */ /* 0x100fe40000000804 */
[----:B------:R-:W-:-:S02]  /*3ff0*/  DADD R40, R40, -R4 ;  /* 0x0000000028287229 */ /* 0x000fc40000000804 */
[--C-:B------:R-:W-:Y:S02]  /*4000*/  DADD R34, R34, -R4.reuse ;  /* 0x0000000022227229 */ /* 0x100fe40000000804 */
[----:B------:R-:W-:Y:S02]  /*4010*/  DADD R4, R30, -R4 ;  /* 0x000000001e047229 */ /* 0x000fe40000000804 */
[-C--:B------:R-:W-:Y:S02]  /*4020*/  DFMA R104, R66, R8.reuse, RZ ;  /* 0x000000084268722b */ /* 0x080fe400000000ff */
[----:B------:R-:W-:Y:S02]  /*4030*/  DFMA R102, R6, R8, RZ ;  /* 0x000000080666722b */ /* 0x000fe400000000ff */
[--C-:B------:R-:W-:Y:S02]  /*4040*/  DADD R56, R56, -R2.reuse ;  /* 0x0000000038387229 */ /* 0x100fe40000000802 */
[----:B------:R-:W-:-:S02]  /*4050*/  DADD R52, R52, -R2 ;  /* 0x0000000034347229 */ /* 0x000fc40000000802 */
[--C-:B------:R-:W-:Y:S02]  /*4060*/  DADD R62, R62, -R2.reuse ;  /* 0x000000003e3e7229 */ /* 0x100fe40000000802 */
[--C-:B------:R-:W-:Y:S02]  /*4070*/  DADD R46, R46, -R2.reuse ;  /* 0x000000002e2e7229 */ /* 0x100fe40000000802 */
[--C-:B------:R-:W-:Y:S02]  /*4080*/  DADD R42, R42, -R2.reuse ;  /* 0x000000002a2a7229 */ /* 0x100fe40000000802 */
[--C-:B------:R-:W-:Y:S02]  /*4090*/  DADD R60, R60, -R2.reuse ;  /* 0x000000003c3c7229 */ /* 0x100fe40000000802 */
[--C-:B------:R-:W-:Y:S02]  /*40a0*/  DADD R36, R36, -R2.reuse ;  /* 0x0000000024247229 */ /* 0x100fe40000000802 */
[----:B------:R-:W-:-:S02]  /*40b0*/  DADD R32, R32, -R2 ;  /* 0x0000000020207229 */ /* 0x000fc40000000802 */
[----:B------:R-:W-:Y:S02]  /*40c0*/  DADD R2, R28, -R2 ;  /* 0x000000001c027229 */ /* 0x000fe40000000802 */
[-C--:B------:R-:W-:Y:S02]  /*40d0*/  DFMA R64, R78, R8.reuse, RZ ;  /* 0x000000084e40722b */ /* 0x080fe400000000ff */
[-C--:B------:R-:W-:Y:S02]  /*40e0*/  DFMA R30, R76, R8.reuse, RZ ;  /* 0x000000084c1e722b */ /* 0x080fe400000000ff */
[-C--:B------:R-:W-:Y:S02]  /*40f0*/  DFMA R28, R74, R8.reuse, RZ ;  /* 0x000000084a1c722b */ /* 0x080fe400000000ff */
[-C--:B------:R-:W-:Y:S02]  /*4100*/  DFMA R26, R72, R8.reuse, RZ ;  /* 0x00000008481a722b */ /* 0x080fe400000000ff */
[----:B------:R-:W-:-:S02]  /*4110*/  DFMA R24, R70, R8, RZ ;  /* 0x000000084618722b */ /* 0x000fc400000000ff */
[-C--:B------:R-:W-:Y:S02]  /*4120*/  DFMA R8, R58, R10.reuse, R20 ;  /* 0x0000000a3a08722b */ /* 0x080fe40000000014 */
[-C--:B------:R-:W-:Y:S02]  /*4130*/  DFMA R20, R38, R10.reuse, R98 ;  /* 0x0000000a2614722b */ /* 0x080fe40000000062 */
[-C--:B------:R-:W-:Y:S02]  /*4140*/  DFMA R96, R80, R10.reuse, RZ ;  /* 0x0000000a5060722b */ /* 0x080fe400000000ff */
[-C--:B------:R-:W-:Y:S02]  /*4150*/  DFMA R94, R78, R10.reuse, RZ ;  /* 0x0000000a4e5e722b */ /* 0x080fe400000000ff */
[-C--:B------:R-:W-:Y:S02]  /*4160*/  DFMA R92, R76, R10.reuse, RZ ;  /* 0x0000000a4c5c722b */ /* 0x080fe400000000ff */
[----:B------:R-:W-:-:S02]  /*4170*/  DFMA R90, R74, R10, RZ ;  /* 0x0000000a4a5a722b */ /* 0x000fc400000000ff */
[-C--:B------:R-:W-:Y:S02]  /*4180*/  DFMA R88, R72, R10.reuse, RZ ;  /* 0x0000000a4858722b */ /* 0x080fe400000000ff */
[-C--:B------:R-:W-:Y:S02]  /*4190*/  DFMA R86, R70, R10.reuse, RZ ;  /* 0x0000000a4656722b */ /* 0x080fe400000000ff */
[-C--:B------:R-:W-:Y:S02]  /*41a0*/  DFMA R84, R68, R10.reuse, RZ ;  /* 0x0000000a4454722b */ /* 0x080fe400000000ff */
[-C--:B------:R-:W-:Y:S02]  /*41b0*/  DFMA R82, R66, R10.reuse, RZ ;  /* 0x0000000a4252722b */ /* 0x080fe400000000ff */
[-C--:B------:R-:W-:Y:S02]  /*41c0*/  DFMA R98, R6, R10.reuse, RZ ;  /* 0x0000000a0662722b */ /* 0x080fe400000000ff */
[----:B------:R-:W-:-:S02]  /*41d0*/  DFMA R104, R34, R10, R104 ;  /* 0x0000000a2268722b */ /* 0x000fc40000000068 */
[-C--:B------:R-:W-:Y:S02]  /*41e0*/  DFMA R102, R4, R10.reuse, R102 ;  /* 0x0000000a0466722b */ /* 0x080fe40000000066 */
[-C--:B------:R-:W-:Y:S02]  /*41f0*/  DFMA R64, R54, R10.reuse, R64 ;  /* 0x0000000a3640722b */ /* 0x080fe40000000040 */
[-C--:B------:R-:W-:Y:S02]  /*4200*/  DFMA R30, R50, R10.reuse, R30 ;  /* 0x0000000a321e722b */ /* 0x080fe4000000001e */
[-C--:B------:R-:W-:Y:S02]  /*4210*/  DFMA R28, R48, R10.reuse, R28 ;  /* 0x0000000a301c722b */ /* 0x080fe4000000001c */
[-C--:B------:R-:W-:Y:S02]  /*4220*/  DFMA R26, R44, R10.reuse, R26 ;  /* 0x0000000a2c1a722b */ /* 0x080fe4000000001a */
        /* <DEDUP_REMOVED lines=9> */
[----:B------:R-:W-:Y:S02]  /*42c0*/  DFMA R98, R4, R14, R98 ;  /* 0x0000000e0462722b */ /* 0x000fe40000000062 */
[-C--:B------:R-:W-:Y:S02]  /*42d0*/  DFMA R14, R32, R12.reuse, R104 ;  /* 0x0000000c200e722b */ /* 0x080fe40000000068 */
[-C--:B------:R-:W-:Y:S02]  /*42e0*/  DFMA R10, R2, R12.reuse, R102 ;  /* 0x0000000c020a722b */ /* 0x080fe40000000066 */
[----:B------:R-:W-:-:S02]  /*42f0*/  DFMA R118, R80, R12, RZ ;  /* 0x0000000c5076722b */ /* 0x000fc400000000ff */
[-C--:B------:R-:W-:Y:S01]  /*4300*/  DFMA R116, R78, R12.reuse, RZ ;  /* 0x0000000c4e74722b */ /* 0x080fe200000000ff */
[----:B------:R-:W-:Y:S01]  /*4310*/  STL.64 [R1+0x330], R14 ;  /* 0x0003300e01007387 */ /* 0x000fe20000100a00 */
[-C--:B------:R-:W-:Y:S02]  /*4320*/  DFMA R114, R76, R12.reuse, RZ ;  /* 0x0000000c4c72722b */ /* 0x080fe400000000ff */
[-C--:B------:R-:W-:Y:S01]  /*4330*/  DFMA R112, R74, R12.reuse, RZ ;  /* 0x0000000c4a70722b */ /* 0x080fe200000000ff */
[----:B------:R-:W-:Y:S01]  /*4340*/  STL.64 [R1+0x348], R10 ;  /* 0x0003480a01007387 */ /* 0x000fe20000100a00 */
[-C--:B------:R-:W-:Y:S02]  /*4350*/  DFMA R110, R72, R12.reuse, RZ ;  /* 0x0000000c486e722b */ /* 0x080fe400000000ff */
[-C--:B------:R-:W-:Y:S02]  /*4360*/  DFMA R108, R70, R12.reuse, RZ ;  /* 0x0000000c466c722b */ /* 0x080fe400000000ff */
[----:B------:R-:W-:-:S02]  /*4370*/  DFMA R106, R68, R12, RZ ;  /* 0x0000000c446a722b */ /* 0x000fc400000000ff */
[-C--:B------:R-:W-:Y:S02]  /*4380*/  DFMA R104, R66, R12.reuse, RZ ;  /* 0x0000000c4268722b */ /* 0x080fe400000000ff */
[----:B------:R-:W-:Y:S02]  /*4390*/  DFMA R102, R6, R12, RZ ;  /* 0x0000000c0666722b */ /* 0x000fe400000000ff */
        /* <DEDUP_REMOVED lines=8> */
[----:B------:R-:W-:Y:S02]  /*4420*/  DFMA R102, R4, R16, R102 ;  /* 0x000000100466722b */ /* 0x000fe40000000066 */
[----:B------:R-:W-:-:S02]  /*4430*/  DFMA R8, R56, R12, R8 ;  /* 0x0000000c3808722b */ /* 0x000fc40000000008 */
[-C--:B------:R-:W-:Y:S02]  /*4440*/  DFMA R64, R52, R12.reuse, R64 ;  /* 0x0000000c3440722b */ /* 0x080fe40000000040 */
[-C--:B------:R-:W-:Y:S02]  /*4450*/  DFMA R30, R62, R12.reuse, R30 ;  /* 0x0000000c3e1e722b */ /* 0x080fe4000000001e */
[-C--:B------:R-:W-:Y:S01]  /*4460*/  DFMA R28, R46, R12.reuse, R28 ;  /* 0x0000000c2e1c722b */ /* 0x080fe2000000001c */
[----:B------:R0:W-:Y:S01]  /*4470*/  STL.64 [R1+0x288], R8 ;  /* 0x0002880801007387 */ /* 0x0001e20000100a00 */
[-C--:B------:R-:W-:Y:S02]  /*4480*/  DFMA R26, R42, R12.reuse, R26 ;  /* 0x0000000c2a1a722b */ /* 0x080fe4000000001a */
[-C--:B------:R-:W-:Y:S01]  /*4490*/  DFMA R24, R60, R12.reuse, R24 ;  /* 0x0000000c3c18722b */ /* 0x080fe20000000018 */
[----:B------:R1:W-:Y:S01]  /*44a0*/  STL.64 [R1+0x2a0], R64 ;  /* 0x0002a04001007387 */ /* 0x0003e20000100a00 */
[----:B------:R-:W-:-:S02]  /*44b0*/  DFMA R20, R36, R12, R20 ;  /* 0x0000000c2414722b */ /* 0x000fc40000000014 */
[-C--:B------:R-:W-:Y:S01]  /*44c0*/  DFMA R12, R56, R16.reuse, R96 ;  /* 0x00000010380c722b */ /* 0x080fe20000000060 */
[----:B------:R1:W-:Y:S01]  /*44d0*/  STL.64 [R1+0x2b8], R30 ;  /* 0x0002b81e01007387 */ /* 0x0003e20000100a00 */
[-C--:B------:R-:W-:Y:S02]  /*44e0*/  DFMA R94, R52, R16.reuse, R94 ;  /* 0x00000010345e722b */ /* 0x080fe4000000005e */
[-C--:B------:R-:W-:Y:S01]  /*44f0*/  DFMA R92, R62, R16.reuse, R92 ;  /* 0x000000103e5c722b */ /* 0x080fe2000000005c */
[----:B------:R1:W-:Y:S01]  /*4500*/  STL.64 [R1+0x2d0], R28 ;  /* 0x0002d01c01007387 */ /* 0x0003e20000100a00 */
[-C--:B------:R-:W-:Y:S01]  /*4510*/  DFMA R90, R46, R16.reuse, R90 ;  /* 0x000000102e5a722b */ /* 0x080fe2000000005a */
[----:B0-----:R-:W-:Y:S01]  /*4520*/  IMAD.MOV.U32 R8, RZ, RZ, RZ ;  /* 0x000000ffff087224 */ /* 0x001fe200078e00ff */
[-C--:B------:R-:W-:Y:S01]  /*4530*/  DFMA R88, R42, R16.reuse, R88 ;  /* 0x000000102a58722b */ /* 0x080fe20000000058 */
[----:B------:R1:W-:Y:S01]  /*4540*/  STL.64 [R1+0x2e8], R26 ;  /* 0x0002e81a01007387 */ /* 0x0003e20000100a00 */
[----:B------:R-:W-:-:S02]  /*4550*/  DFMA R86, R60, R16, R86 ;  /* 0x000000103c56722b */ /* 0x000fc40000000056 */
[-C--:B------:R-:W-:Y:S01]  /*4560*/  DFMA R84, R36, R16.reuse, R84 ;  /* 0x000000102454722b */ /* 0x080fe20000000054 */
[----:B------:R1:W-:Y:S01]  /*4570*/  STL.64 [R1+0x300], R24 ;  /* 0x0003001801007387 */ /* 0x0003e20000100a00 */
[-C--:B------:R-:W-:Y:S02]  /*4580*/  DFMA R82, R32, R16.reuse, R82 ;  /* 0x000000102052722b */ /* 0x080fe40000000052 */
[----:B------:R-:W-:Y:S01]  /*4590*/  DFMA R98, R2, R16, R98 ;  /* 0x000000100262722b */ /* 0x000fe20000000062 */
        /* <DEDUP_REMOVED lines=10> */
[-C--:B------:R-:W-:Y:S02]  /*4640*/  DFMA R106, R36, R100.reuse, R106 ;  /* 0x00000064246a722b */ /* 0x080fe4000000006a */
[-C--:B------:R-:W-:Y:S01]  /*4650*/  DFMA R104, R32, R100.reuse, R104 ;  /* 0x000000642068722b */ /* 0x080fe20000000068 */
[----:B------:R1:W-:Y:S01]  /*4660*/  STL.64 [R1+0x2d8], R90 ;  /* 0x0002d85a01007387 */ /* 0x0003e20000100a00 */
[----:B------:R-:W-:-:S03]  /*4670*/  DFMA R102, R2, R100, R102 ;  /* 0x000000640266722b */ /* 0x000fc60000000066 */
[----:B------:R1:W-:Y:S04]  /*4680*/  STL.64 [R1+0x2f0], R88 ;  /* 0x0002f05801007387 */ /* 0x0003e80000100a00 */
        /* <DEDUP_REMOVED lines=12> */
[----:B------:R1:W-:Y:S02]  /*4750*/  STL.64 [R1+0x358], R102 ;  /* 0x0003586601007387 */ /* 0x0003e40000100a00 */
.L_x_50:
[----:B------:R-:W-:-:S04]  /*4760*/  IMAD.SHL.U32 R22, R8, 0x8, RZ ;  /* 0x0000000808167824 */ /* 0x000fc800078e00ff */
[----:B0-----:R-:W-:-:S05]  /*4770*/  IMAD R9, R22, 0x3, R23 ;  /* 0x0000000316097824 */ /* 0x001fca00078e0217 */
[----:B------:R-:W2:Y:S04]  /*4780*/  LDL.64 R16, [R9] ;  /* 0x0000000009107983 */ /* 0x000ea80000100a00 */
[----:B------:R-:W3:Y:S04]  /*4790*/  LDL.64 R14, [R9+0x8] ;  /* 0x00000800090e7983 */ /* 0x000ee80000100a00 */
[----:B-1----:R-:W4:Y:S01]  /*47a0*/  LDL.64 R12, [R9+0x10] ;  /* 0x00001000090c7983 */ /* 0x002f220000100a00 */
[----:B------:R-:W0:Y:S01]  /*47b0*/  MUFU.RCP64H R21, 9 ;  /* 0x4022000000157908 */ /* 0x000e220000001800 */
[----:B------:R-:W-:Y:S01]  /*47c0*/  IMAD.MOV.U32 R24, RZ, RZ, 0x0 ;  /* 0x00000000ff187424 */ /* 0x000fe200078e00ff */
[----:B------:R-:W-:Y:S01]  /*47d0*/  MOV R25, 0x40220000 ;  /* 0x4022000000197802 */ /* 0x000fe20000000f00 */
[----:B------:R-:W-:Y:S01]  /*47e0*/  IMAD.MOV.U32 R20, RZ, RZ, 0x1 ;  /* 0x00000001ff147424 */ /* 0x000fe200078e00ff */
[----:B------:R-:W-:Y:S01]  /*47f0*/  ISETP.NE.AND P0, PT, R8, RZ, PT ;  /* 0x000000ff0800720c */ /* 0x000fe20003f05270 */
[----:B------:R-:W-:Y:S04]  /*4800*/  BSSY.RECONVERGENT B1, `(.L_x_32) ;  /* 0x0000017000017945 */ /* 0x000fe80003800200 */
[----:B0-----:R-:W-:-:S08]  /*4810*/  DFMA R10, R20, -R24, 1 ;  /* 0x3ff00000140a742b */ /* 0x001fd00000000818 */
[----:B------:R-:W-:-:S08]  /*4820*/  DFMA R26, R10, R10, R10 ;  /* 0x0000000a0a1a722b */ /* 0x000fd0000000000a */
[----:B------:R-:W-:-:S08]  /*4830*/  DFMA R26, R20, R26, R20 ;  /* 0x0000001a141a722b */ /* 0x000fd00000000014 */
[----:B------:R-:W-:-:S08]  /*4840*/  DFMA R24, R26, -R24, 1 ;  /* 0x3ff000001a18742b */ /* 0x000fd00000000818 */
[----:B------:R-:W-:Y:S02]  /*4850*/  DFMA R24, R26, R24, R26 ;  /* 0x000000181a18722b */ /* 0x000fe4000000001a */
[----:B--2---:R-:W-:-:S08]  /*4860*/  DFMA R10, R80, R16, RZ ;  /* 0x00000010500a722b */ /* 0x004fd000000000ff */
[----:B---3--:R-:W-:-:S08]  /*4870*/  DFMA R10, R58, R14, R10 ;  /* 0x0000000e3a0a722b */ /* 0x008fd0000000000a */
[----:B----4-:R-:W-:-:S08]  /*4880*/  DFMA R10, R56, R12, R10 ;  /* 0x0000000c380a722b */ /* 0x010fd0000000000a */
[----:B------:R-:W-:-:S08]  /*4890*/  DADD R98, R10, 1 ;  /* 0x3ff000000a627429 */ /* 0x000fd00000000000 */
[----:B------:R-:W-:Y:S02]  /*48a0*/  DMUL R100, R24, R98 ;  /* 0x0000006218647228 */ /* 0x000fe40000000000 */
[----:B------:R-:W-:-:S06]  /*48b0*/  FSETP.GEU.AND P2, PT, |R99|, 6.5827683646048100446e-37, PT ;  /* 0x036000006300780b */ /* 0x000fcc0003f4e200 */
[----:B------:R-:W-:-:S08]  /*48c0*/  DFMA R10, R100, -9, R98 ;  /* 0xc0220000640a782b */ /* 0x000fd00000000062 */
[----:B------:R-:W-:Y:S01]  /*48d0*/  DFMA R100, R24, R10, R100 ;  /* 0x0000000a1864722b */ /* 0x000fe20000000064 */
[----:B------:R-:W-:-:S09]  /*48e0*/  FSEL R11, RZ, 1.875, P0 ;  /* 0x3ff00000ff0b7808 */ /* 0x000fd20000000000 */
[----:B------:R-:W-:-:S05]  /*48f0*/  FFMA R9, RZ, 2.53125, R101 ;  /* 0x40220000ff097823 */ /* 0x000fca0000000065 */
[----:B------:R-:W-:Y:S01]  /*4900*/  FSETP.GT.AND P1, PT, |R9|, 1.469367938527859385e-39, PT ;  /* 0x001000000900780b */ /* 0x000fe20003f24200 */
[----:B------:R-:W-:-:S12]  /*4910*/  IMAD R9, R22, 0x9, R1 ;  /* 0x0000000916097824 */ /* 0x000fd800078e0201 */
[----:B------:R-:W-:Y:S05]  /*4920*/  @P1 BRA P2, `(.L_x_33) ;  /* 0x0000000000101947 */ /* 0x000fea0001000000 */
[----:B------:R-:W-:Y:S01]  /*4930*/  IMAD.MOV.U32 R86, RZ, RZ, RZ ;  /* 0x000000ffff567224 */ /* 0x000fe200078e00ff */
[----:B------:R-:W-:Y:S01]  /*4940*/  MOV R20, 0x4970 ;  /* 0x0000497000147802 */ /* 0x000fe20000000f00 */
[----:B------:R-:W-:-:S07]  /*4950*/  IMAD.MOV.U32 R87, RZ, RZ, 0x40220000 ;  /* 0x40220000ff577424 */ /* 0x000fce00078e00ff */
[----:B------:R-:W-:Y:S05]  /*4960*/  CALL.REL.NOINC `($__internal_0_$__cuda_sm20_div_rn_f64_full) ;  /* 0x0000002400207944 */ /* 0x000fea0003c00000 */
.L_x_33:
[----:B------:R-:W-:Y:S05]  /*4970*/  BSYNC.RECONVERGENT B1 ;  /* 0x0000000000017941 */ /* 0x000fea0003800200 */
.L_x_32:
[----:B------:R-:W0:Y:S01]  /*4980*/  MUFU.RCP64H R25, 9 ;  /* 0x4022000000197908 */ /* 0x000e220000001800 */
[----:B------:R-:W-:Y:S01]  /*4990*/  IMAD.MOV.U32 R26, RZ, RZ, 0x0 ;  /* 0x00000000ff1a7424 */ /* 0x000fe200078e00ff */
[----:B------:R-:W-:Y:S01]  /*49a0*/  MOV R24, 0x1 ;  /* 0x0000000100187802 */ /* 0x000fe20000000f00 */
[----:B------:R-:W-:Y:S01]  /*49b0*/  IMAD.MOV.U32 R27, RZ, RZ, 0x40220000 ;  /* 0x40220000ff1b7424 */ /* 0x000fe200078e00ff */
[----:B------:R-:W-:Y:S01]  /*49c0*/  DFMA R20, R78, R16, RZ ;  /* 0x000000104e14722b */ /* 0x000fe200000000ff */
[----:B------:R-:W-:Y:S01]  /*49d0*/  IMAD.MOV.U32 R10, RZ, RZ, RZ ;  /* 0x000000ffff0a7224 */ /* 0x000fe200078e00ff */
[----:B------:R-:W-:Y:S01]  /*49e0*/  ISETP.NE.AND P0, PT, R8, 0x1, PT ;  /* 0x000000010800780c */ /* 0x000fe20003f05270 */
[----:B------:R-:W-:Y:S05]  /*49f0*/  BSSY.RECONVERGENT B1, `(.L_x_34) ;  /* 0x0000017000017945 */ /* 0x000fea0003800200 */
[----:B------:R-:W-:-:S02]  /*4a00*/  DFMA R20, R54, R14, R20 ;  /* 0x0000000e3614722b */ /* 0x000fc40000000014 */
[----:B0-----:R-:W-:-:S06]  /*4a10*/  DFMA R28, R24, -R26, 1 ;  /* 0x3ff00000181c742b */ /* 0x001fcc000000081a */
[----:B------:R-:W-:Y:S02]  /*4a20*/  DFMA R20, R52, R12, R20 ;  /* 0x0000000c3414722b */ /* 0x000fe40000000014 */
[----:B------:R-:W-:-:S06]  /*4a30*/  DFMA R28, R28, R28, R28 ;  /* 0x0000001c1c1c722b */ /* 0x000fcc000000001c */
[----:B------:R-:W-:Y:S02]  /*4a40*/  DADD R98, R20, 1 ;  /* 0x3ff0000014627429 */ /* 0x000fe40000000000 */
[----:B------:R-:W-:Y:S01]  /*4a50*/  DADD R20, -R100, R10 ;  /* 0x0000000064147229 */ /* 0x000fe2000000010a */
[----:B------:R-:W-:Y:S01]  /*4a60*/  FSEL R11, RZ, 1.875, P0 ;  /* 0x3ff00000ff0b7808 */ /* 0x000fe20000000000 */
[----:B------:R-:W-:-:S05]  /*4a70*/  DFMA R28, R24, R28, R24 ;  /* 0x0000001c181c722b */ /* 0x000fca0000000018 */
[----:B------:R0:W-:Y:S01]  /*4a80*/  STL.64 [R9], R20 ;  /* 0x0000001409007387 */ /* 0x0001e20000100a00 */
[----:B------:R-:W-:Y:S02]  /*4a90*/  FSETP.GEU.AND P2, PT, |R99|, 6.5827683646048100446e-37, PT ;  /* 0x036000006300780b */ /* 0x000fe40003f4e200 */
[----:B------:R-:W-:-:S08]  /*4aa0*/  DFMA R26, R28, -R26, 1 ;  /* 0x3ff000001c1a742b */ /* 0x000fd0000000081a */
[----:B------:R-:W-:-:S08]  /*4ab0*/  DFMA R28, R28, R26, R28 ;  /* 0x0000001a1c1c722b */ /* 0x000fd0000000001c */
[----:B------:R-:W-:-:S08]  /*4ac0*/  DMUL R24, R28, R98 ;  /* 0x000000621c187228 */ /* 0x000fd00000000000 */
[----:B------:R-:W-:-:S08]  /*4ad0*/  DFMA R26, R24, -9, R98 ;  /* 0xc0220000181a782b */ /* 0x000fd00000000062 */
[----:B------:R-:W-:-:S10]  /*4ae0*/  DFMA R100, R28, R26, R24 ;  /* 0x0000001a1c64722b */ /* 0x000fd40000000018 */
[----:B------:R-:W-:-:S05]  /*4af0*/  FFMA R10, RZ, 2.53125, R101 ;  /* 0x40220000ff0a7823 */ /* 0x000fca0000000065 */
[----:B------:R-:W-:-:S13]  /*4b00*/  FSETP.GT.AND P1, PT, |R10|, 1.469367938527859385e-39, PT ;  /* 0x001000000a00780b */ /* 0x000fda0003f24200 */
[----:B0-----:R-:W-:Y:S05]  /*4b10*/  @P1 BRA P2, `(.L_x_35) ;  /* 0x0000000000101947 */ /* 0x001fea0001000000 */
[----:B------:R-:W-:Y:S01]  /*4b20*/  IMAD.MOV.U32 R86, RZ, RZ, RZ ;  /* 0x000000ffff567224 */ /* 0x000fe200078e00ff */
[----:B------:R-:W-:Y:S01]  /*4b30*/  MOV R20, 0x4b60 ;  /* 0x00004b6000147802 */ /* 0x000fe20000000f00 */
[----:B------:R-:W-:-:S07]  /*4b40*/  IMAD.MOV.U32 R87, RZ, RZ, 0x40220000 ;  /* 0x40220000ff577424 */ /* 0x000fce00078e00ff */
[----:B------:R-:W-:Y:S05]  /*4b50*/  CALL.REL.NOINC `($__internal_0_$__cuda_sm20_div_rn_f64_full) ;  /* 0x0000002000a47944 */ /* 0x000fea0003c00000 */
.L_x_35:
[----:B------:R-:W-:Y:S05]  /*4b60*/  BSYNC.RECONVERGENT B1 ;  /* 0x0000000000017941 */ /* 0x000fea0003800200 */
.L_x_34:
        /* <DEDUP_REMOVED lines=16> */
[----:B------:R0:W-:Y:S01]  /*4c70*/  STL.64 [R9+0x8], R20 ;  /* 0x0000081409007387 */ /* 0x0001e20000100a00 */
        /* <DEDUP_REMOVED lines=13> */
.L_x_37:
[----:B------:R-:W-:Y:S05]  /*4d50*/  BSYNC.RECONVERGENT B1 ;  /* 0x0000000000017941 */ /* 0x000fea0003800200 */
.L_x_36:
        /* <DEDUP_REMOVED lines=30> */
.L_x_39:
[----:B------:R-:W-:Y:S05]  /*4f40*/  BSYNC.RECONVERGENT B1 ;  /* 0x0000000000017941 */ /* 0x000fea0003800200 */
.L_x_38:
        /* <DEDUP_REMOVED lines=30> */
.L_x_41:
[----:B------:R-:W-:Y:S05]  /*5130*/  BSYNC.RECONVERGENT B1 ;  /* 0x0000000000017941 */ /* 0x000fea0003800200 */
.L_x_40:
        /* <DEDUP_REMOVED lines=30> */
.L_x_43:
[----:B------:R-:W-:Y:S05]  /*5320*/  BSYNC.RECONVERGENT B1 ;  /* 0x0000000000017941 */ /* 0x000fea0003800200 */
.L_x_42:
        /* <DEDUP_REMOVED lines=30> */
.L_x_45:
[----:B------:R-:W-:Y:S05]  /*5510*/  BSYNC.RECONVERGENT B1 ;  /* 0x0000000000017941 */ /* 0x000fea0003800200 */
.L_x_44:
        /* <DEDUP_REMOVED lines=30> */
.L_x_47:
[----:B------:R-:W-:Y:S05]  /*5700*/  BSYNC.RECONVERGENT B1 ;  /* 0x0000000000017941 */ /* 0x000fea0003800200 */
.L_x_46:
        /* <DEDUP_REMOVED lines=11> */
[----:B------:R-:W-:Y:S01]  /*57c0*/  DADD R12, -R100, R10 ;  /* 0x00000000640c7229 */ /* 0x000fe2000000010a */
[----:B------:R-:W-:Y:S01]  /*57d0*/  FSEL R11, RZ, 1.875, P0 ;  /* 0x3ff00000ff0b7808 */ /* 0x000fe20000000000 */
[----:B------:R-:W-:-:S04]  /*57e0*/  DFMA R26, R26, R26, R26 ;  /* 0x0000001a1a1a722b */ /* 0x000fc8000000001a */
[----:B------:R-:W-:Y:S01]  /*57f0*/  DADD R98, R16, 1 ;  /* 0x3ff0000010627429 */ /* 0x000fe20000000000 */
[----:B------:R0:W-:Y:S03]  /*5800*/  STL.64 [R9+0x38], R12 ;  /* 0x0000380c09007387 */ /* 0x0001e60000100a00 */
[----:B------:R-:W-:-:S06]  /*5810*/  DFMA R26, R20, R26, R20 ;  /* 0x0000001a141a722b */ /* 0x000fcc0000000014 */
        /* <DEDUP_REMOVED lines=13> */
.L_x_49:
[----:B------:R-:W-:Y:S05]  /*58f0*/  BSYNC.RECONVERGENT B1 ;  /* 0x0000000000017941 */ /* 0x000fea0003800200 */
.L_x_48:
[----:B------:R-:W-:Y:S02]  /*5900*/  IMAD.MOV.U32 R10, RZ, RZ, RZ ;  /* 0x000000ffff0a7224 */ /* 0x000fe400078e00ff */
[----:B------:R-:W-:-:S04]  /*5910*/  VIADD R8, R8, 0x1 ;  /* 0x0000000108087836 */ /* 0x000fc80000000000 */
[----:B------:R-:W-:Y:S01]  /*5920*/  DADD R100, -R100, R10 ;  /* 0x0000000064647229 */ /* 0x000fe2000000010a */
[----:B------:R-:W-:-:S06]  /*5930*/  ISETP.NE.AND P0, PT, R8, 0x9, PT ;  /* 0x000000090800780c */ /* 0x000fcc0003f05270 */
[----:B------:R0:W-:Y:S07]  /*5940*/  STL.64 [R9+0x40], R100 ;  /* 0x0000406409007387 */ /* 0x0001ee0000100a00 */
[----:B------:R-:W-:Y:S05]  /*5950*/  @P0 BRA `(.L_x_50) ;  /* 0xffffffec00800947 */ /* 0x000fea000383ffff */
[----:B------:R-:W2:Y:S01]  /*5960*/  LDL.U8 R33, [R1] ;  /* 0x0000000001217983 */ /* 0x000ea20000100000 */
[----:B------:R-:W1:Y:S01]  /*5970*/  LDCU UR5, c[0x0][0x3a4] ;  /* 0x00007480ff0577ac */ /* 0x000e620008000800 */
[----:B------:R-:W3:Y:S02]  /*5980*/  LDC.64 R14, c[0x0][0x388] ;  /* 0x0000e200ff0e7b82 */ /* 0x000ee40000000a00 */
[----:B------:R-:W4:Y:S04]  /*5990*/  LDL.U8 R3, [R1+0x1] ;  /* 0x0000010001037983 */ /* 0x000f280000100000 */
[----:B------:R-:W5:Y:S02]  /*59a0*/  LDL.U8 R4, [R1+0x2] ;  /* 0x0000020001047983 */ /* 0x000f640000100000 */
[----:B------:R-:W3:Y:S02]  /*59b0*/  LDC.64 R16, c[0x0][0x390] ;  /* 0x0000e400ff107b82 */ /* 0x000ee40000000a00 */
[----:B------:R-:W5:Y:S04]  /*59c0*/  LDL.U8 R5, [R1+0x3] ;  /* 0x0000030001057983 */ /* 0x000f680000100000 */
[----:B------:R-:W5:Y:S04]  /*59d0*/  LDL.U8 R6, [R1+0x4] ;  /* 0x0000040001067983 */ /* 0x000f680000100000 */
[----:B------:R-:W5:Y:S04]  /*59e0*/  LDL.U8 R7, [R1+0x5] ;  /* 0x0000050001077983 */ /* 0x000f680000100000 */
[----:B------:R-:W5:Y:S04]  /*59f0*/  LDL.U8 R8, [R1+0x6] ;  /* 0x0000060001087983 */ /* 0x000f680000100000 */
[----:B0-----:R-:W5:Y:S04]  /*5a00*/  LDL.U8 R9, [R1+0x7] ;  /* 0x0000070001097983 */ /* 0x001f680000100000 */
[----:B------:R-:W5:Y:S04]  /*5a10*/  LDL.U8 R10, [R1+0x8] ;  /* 0x00000800010a7983 */ /* 0x000f680000100000 */
[----:B------:R-:W5:Y:S01]  /*5a20*/  LDL.U8 R11, [R1+0x9] ;  /* 0x00000900010b7983 */ /* 0x000f620000100000 */
[----:B-1----:R-:W-:Y:S01]  /*5a30*/  UIADD3 UR4, UPT, UPT, UR5, -0x2, URZ ;  /* 0xfffffffe05047890 */ /* 0x002fe2000fffe0ff */
[----:B------:R-:W-:Y:S01]  /*5a40*/  IADD3 R18, PT, PT, R18, -0x1, RZ ;  /* 0xffffffff12127810 */ /* 0x000fe20007ffe0ff */
[----:B------:R-:W-:Y:S01]  /*5a50*/  IMAD.MOV.U32 R13, RZ, RZ, 0x51 ;  /* 0x00000051ff0d7424 */ /* 0x000fe200078e00ff */
[----:B------:R-:W0:Y:S01]  /*5a60*/  LDC.64 R20, c[0x0][0x398] ;  /* 0x0000e600ff147b82 */ /* 0x000e220000000a00 */
[----:B------:R-:W-:-:S02]  /*5a70*/  VIADD R12, R0, -UR5 ;  /* 0x80000005000c7c36 */ /* 0x000fc40008000000 */
[----:B------:R-:W-:Y:S02]  /*5a80*/  IMAD R18, R18, UR4, R19 ;  /* 0x0000000412127c24 */ /* 0x000fe4000f8e0213 */
[----:B------:R-:W-:Y:S02]  /*5a90*/  VIADD R23, R12, 0x1 ;  /* 0x000000010c177836 */ /* 0x000fe40000000000 */
[----:B------:R-:W-:Y:S01]  /*5aa0*/  IMAD R18, R18, R13, -0x51 ;  /* 0xffffffaf12127424 */ /* 0x000fe200078e020d */
[----:B------:R-:W-:Y:S01]  /*5ab0*/  IADD3 R13, PT, PT, R12, -0x1, RZ ;  /* 0xffffffff0c0d7810 */ /* 0x000fe20007ffe0ff */
[----:B------:R-:W-:Y:S02]  /*5ac0*/  VIADD R2, R0, 0xffffffff ;  /* 0xffffffff00027836 */ /* 0x000fe40000000000 */
[----:B---3--:R-:W-:-:S04]  /*5ad0*/  IMAD.WIDE R14, R18, 0x4, R14 ;  /* 0x00000004120e7825 */ /* 0x008fc800078e020e */
[----:B------:R-:W-:Y:S01]  /*5ae0*/  IMAD.WIDE R16, R18, 0x4, R16 ;  /* 0x0000000412107825 */ /* 0x000fe200078e0210 */
[----:B------:R-:W-:Y:S03]  /*5af0*/  STG.E desc[UR6][R14.64], R13 ;  /* 0x0000000d0e007986 */ /* 0x000fe6000c101906 */
[C---:B------:R-:W-:Y:S01]  /*5b00*/  VIADD R25, R0.reuse, 0x1 ;  /* 0x0000000100197836 */ /* 0x040fe20000000000 */
[----:B------:R-:W-:Y:S01]  /*5b10*/  STG.E desc[UR6][R16.64], R13 ;  /* 0x0000000d10007986 */ /* 0x000fe2000c101906 */
[----:B------:R-:W-:Y:S02]  /*5b20*/  VIADD R27, R0, UR5 ;  /* 0x00000005001b7c36 */ /* 0x000fe40008000000 */
[----:B------:R-:W-:Y:S01]  /*5b30*/  VIADD R29, R2, UR5 ;  /* 0x00000005021d7c36 */ /* 0x000fe20008000000 */
[----:B------:R-:W-:Y:S01]  /*5b40*/  STG.E desc[UR6][R14.64+0x4], R12 ;  /* 0x0000040c0e007986 */ /* 0x000fe2000c101906 */
[----:B------:R-:W-:-:S02]  /*5b50*/  VIADD R31, R27, 0x1 ;  /* 0x000000011b1f7836 */ /* 0x000fc40000000000 */
[----:B0-----:R-:W-:Y:S01]  /*5b60*/  IMAD.WIDE R18, R18, 0x8, R20 ;  /* 0x0000000812127825 */ /* 0x001fe200078e0214 */
[----:B------:R-:W-:Y:S03]  /*5b70*/  STG.E desc[UR6][R16.64+0x4], R13 ;  /* 0x0000040d10007986 */ /* 0x000fe6000c101906 */
[----:B------:R-:W-:Y:S01]  /*5b80*/  IMAD.MOV.U32 R123, RZ, RZ, RZ ;  /* 0x000000ffff7b7224 */ /* 0x000fe200078e00ff */
[----:B------:R-:W-:Y:S04]  /*5b90*/  STG.E desc[UR6][R14.64+0x8], R23 ;  /* 0x000008170e007986 */ /* 0x000fe8000c101906 */
        /* <DEDUP_REMOVED lines=147> */
[----:B------:R0:W-:Y:S04]  /*64d0*/  STG.E desc[UR6][R14.64+0x130], R0 ;  /* 0x000130000e007986 */ /* 0x0001e8000c101906 */
[----:B------:R1:W-:Y:S04]  /*64e0*/  STG.E desc[UR6][R16.64+0x130], R31 ;  /* 0x0001301f10007986 */ /* 0x0003e8000c101906 */
[----:B------:R1:W-:Y:S04]  /*64f0*/  STG.E desc[UR6][R14.64+0x134], R25 ;  /* 0x000134190e007986 */ /* 0x0003e8000c101906 */
[----:B------:R1:W-:Y:S01]  /*6500*/  STG.E desc[UR6][R16.64+0x134], R31 ;  /* 0x0001341f10007986 */ /* 0x0003e2000c101906 */
[----:B0-----:R-:W-:-:S03]  /*6510*/  IMAD.MOV.U32 R0, RZ, RZ, 0xa ;  /* 0x0000000aff007424 */ /* 0x001fc600078e00ff */
[----:B------:R1:W-:Y:S04]  /*6520*/  STG.E desc[UR6][R14.64+0x138], R29 ;  /* 0x0001381d0e007986 */ /* 0x0003e8000c101906 */
[----:B------:R1:W-:Y:S04]  /*6530*/  STG.E desc[UR6][R16.64+0x138], R31 ;  /* 0x0001381f10007986 */ /* 0x0003e8000c101906 */
[----:B------:R1:W-:Y:S04]  /*6540*/  STG.E desc[UR6][R14.64+0x13c], R27 ;  /* 0x00013c1b0e007986 */ /* 0x0003e8000c101906 */
[----:B------:R1:W-:Y:S04]  /*6550*/  STG.E desc[UR6][R16.64+0x13c], R31 ;  /* 0x00013c1f10007986 */ /* 0x0003e8000c101906 */
[----:B------:R1:W-:Y:S04]  /*6560*/  STG.E desc[UR6][R14.64+0x140], R31 ;  /* 0x0001401f0e007986 */ /* 0x0003e8000c101906 */
[----:B------:R1:W-:Y:S04]  /*6570*/  STG.E desc[UR6][R16.64+0x140], R31 ;  /* 0x0001401f10007986 */ /* 0x0003e8000c101906 */
[----:B--2---:R1:W-:Y:S04]  /*6580*/  STG.E.U8 desc[UR6][R18.64], R33 ;  /* 0x0000002112007986 */ /* 0x0043e8000c101106 */
[----:B----4-:R1:W-:Y:S04]  /*6590*/  STG.E.U8 desc[UR6][R18.64+0x1], R3 ;  /* 0x0000010312007986 */ /* 0x0103e8000c101106 */
[----:B-----5:R1:W-:Y:S04]  /*65a0*/  STG.E.U8 desc[UR6][R18.64+0x2], R4 ;  /* 0x0000020412007986 */ /* 0x0203e8000c101106 */
[----:B------:R1:W-:Y:S04]  /*65b0*/  STG.E.U8 desc[UR6][R18.64+0x3], R5 ;  /* 0x0000030512007986 */ /* 0x0003e8000c101106 */
[----:B------:R1:W-:Y:S04]  /*65c0*/  STG.E.U8 desc[UR6][R18.64+0x4], R6 ;  /* 0x0000040612007986 */ /* 0x0003e8000c101106 */
[----:B------:R1:W-:Y:S04]  /*65d0*/  STG.E.U8 desc[UR6][R18.64+0x5], R7 ;  /* 0x0000050712007986 */ /* 0x0003e8000c101106 */
[----:B------:R1:W-:Y:S04]  /*65e0*/  STG.E.U8 desc[UR6][R18.64+0x6], R8 ;  /* 0x0000060812007986 */ /* 0x0003e8000c101106 */
[----:B------:R1:W-:Y:S04]  /*65f0*/  STG.E.U8 desc[UR6][R18.64+0x7], R9 ;  /* 0x0000070912007986 */ /* 0x0003e8000c101106 */
[----:B------:R1:W-:Y:S04]  /*6600*/  STG.E.U8 desc[UR6][R18.64+0x8], R10 ;  /* 0x0000080a12007986 */ /* 0x0003e8000c101106 */
[----:B------:R1:W-:Y:S02]  /*6610*/  STG.E.U8 desc[UR6][R18.64+0x9], R11 ;  /* 0x0000090b12007986 */ /* 0x0003e4000c101106 */
.L_x_51:
[----:B-1----:R-:W-:-:S05]  /*6620*/  IADD3 R4, PT, PT, R1, R0, RZ ;  /* 0x0000000001047210 */ /* 0x002fca0007ffe0ff */
[----:B0-----:R-:W2:Y:S04]  /*6630*/  LDL.U8 R7, [R4] ;  /* 0x0000000004077983 */ /* 0x001ea80000100000 */
[----:B------:R-:W3:Y:S04]  /*6640*/  LDL.U8 R9, [R4+0x1] ;  /* 0x0000010004097983 */ /* 0x000ee80000100000 */
[----:B------:R-:W4:Y:S04]  /*6650*/  LDL.U8 R11, [R4+0x2] ;  /* 0x00000200040b7983 */ /* 0x000f280000100000 */
[----:B------:R-:W5:Y:S04]  /*6660*/  LDL.U8 R13, [R4+0x3] ;  /* 0x00000300040d7983 */ /* 0x000f680000100000 */
        /* <DEDUP_REMOVED lines=53> */
[----:B------:R-:W5:Y:S01]  /*69c0*/  LDL.U8 R5, [R4+0x39] ;  /* 0x0000390004057983 */ /* 0x000f620000100000 */
[----:B------:R-:W-:-:S05]  /*69d0*/  IADD3 R2, P0, PT, R18, R0, RZ ;  /* 0x0000000012027210 */ /* 0x000fca0007f1e0ff */
[----:B------:R-:W-:Y:S01]  /*69e0*/  IMAD.X R3, R19, 0x1, R123, P0 ;  /* 0x0000000113037824 */ /* 0x000fe200000e067b */
[----:B------:R-:W-:-:S05]  /*69f0*/  IADD3 R0, P0, PT, R0, 0x3a, RZ ;  /* 0x0000003a00007810 */ /* 0x000fca0007f1e0ff */
[----:B------:R-:W-:Y:S01]  /*6a00*/  IMAD.X R123, RZ, RZ, R123, P0 ;  /* 0x000000ffff7b7224 */ /* 0x000fe200000e067b */
[----:B------:R-:W-:-:S04]  /*6a10*/  ISETP.GE.U32.AND P0, PT, R0, 0x288, PT ;  /* 0x000002880000780c */ /* 0x000fc80003f06070 */
[----:B------:R-:W-:Y:S01]  /*6a20*/  ISETP.GE.U32.AND.EX P0, PT, R123, RZ, PT, P0 ;  /* 0x000000ff7b00720c */ /* 0x000fe20003f06100 */
[----:B--2---:R0:W-:Y:S04]  /*6a30*/  STG.E.U8 desc[UR6][R2.64], R7 ;  /* 0x0000000702007986 */ /* 0x0041e8000c101106 */
[----:B---3--:R0:W-:Y:S04]  /*6a40*/  STG.E.U8 desc[UR6][R2.64+0x1], R9 ;  /* 0x0000010902007986 */ /* 0x0081e8000c101106 */
        /* <DEDUP_REMOVED lines=55> */
[----:B------:R0:W-:Y:S01]  /*6dc0*/  STG.E.U8 desc[UR6][R2.64+0x39], R5 ;  /* 0x0000390502007986 */ /* 0x0001e2000c101106 */
[----:B------:R-:W-:Y:S05]  /*6dd0*/  @!P0 BRA `(.L_x_51) ;  /* 0xfffffff800108947 */ /* 0x000fea000383ffff */
[----:B------:R-:W-:Y:S05]  /*6de0*/  EXIT ;  /* 0x000000000000794d */ /* 0x000fea0003800000 */
        .weak           $__internal_0_$__cuda_sm20_div_rn_f64_full
        .type           $__internal_0_$__cuda_sm20_div_rn_f64_full,@function
        .size           $__internal_0_$__cuda_sm20_div_rn_f64_full,(.L_x_58 - $__internal_0_$__cuda_sm20_div_rn_f64_full)
$__internal_0_$__cuda_sm20_div_rn_f64_full:
[C---:B------:R-:W-:Y:S01]  /*6df0*/  FSETP.GEU.AND P0, PT, |R87|.reuse, 1.469367938527859385e-39, PT ;  /* 0x001000005700780b */ /* 0x040fe20003f0e200 */
[----:B------:R-:W-:Y:S01]  /*6e00*/  IMAD.MOV.U32 R102, RZ, RZ, 0x1 ;  /* 0x00000001ff667424 */ /* 0x000fe200078e00ff */
[----:B------:R-:W-:Y:S01]  /*6e10*/  LOP3.LUT R84, R87, 0x800fffff, RZ, 0xc0, !PT ;  /* 0x800fffff57547812 */ /* 0x000fe200078ec0ff */
[----:B------:R-:W-:Y:S01]  /*6e20*/  BSSY.RECONVERGENT B0, `(.L_x_52) ;  /* 0x0000054000007945 */ /* 0x000fe20003800200 */
[C---:B------:R-:W-:Y:S02]  /*6e30*/  FSETP.GEU.AND P2, PT, |R99|.reuse, 1.469367938527859385e-39, PT ;  /* 0x001000006300780b */ /* 0x040fe40003f4e200 */
[----:B------:R-:W-:Y:S01]  /*6e40*/  LOP3.LUT R85, R84, 0x3ff00000, RZ, 0xfc, !PT ;  /* 0x3ff0000054557812 */ /* 0x000fe200078efcff */
[----:B------:R-:W-:Y:S01]  /*6e50*/  IMAD.MOV.U32 R84, RZ, RZ, R86 ;  /* 0x000000ffff547224 */ /* 0x000fe200078e0056 */
[----:B------:R-:W-:Y:S02]  /*6e60*/  LOP3.LUT R21, R99, 0x7ff00000, RZ, 0xc0, !PT ;  /* 0x7ff0000063157812 */ /* 0x000fe400078ec0ff */
[----:B------:R-:W-:-:S02]  /*6e70*/  LOP3.LUT R25, R87, 0x7ff00000, RZ, 0xc0, !PT ;  /* 0x7ff0000057197812 */ /* 0x000fc400078ec0ff */
[----:B------:R-:W-:Y:S01]  /*6e80*/  MOV R92, R98 ;  /* 0x00000062005c7202 */ /* 0x000fe20000000f00 */
[----:B------:R-:W-:Y:S01]  /*6e90*/  @!P0 DMUL R84, R86, 8.98846567431157953865e+307 ;  /* 0x7fe0000056548828 */ /* 0x000fe20000000000 */
[----:B------:R-:W-:-:S03]  /*6ea0*/  ISETP.GE.U32.AND P1, PT, R21, R25, PT ;  /* 0x000000191500720c */ /* 0x000fc60003f26070 */
[----:B------:R-:W-:Y:S02]  /*6eb0*/  @!P2 LOP3.LUT R22, R87, 0x7ff00000, RZ, 0xc0, !PT ;  /* 0x7ff000005716a812 */ /* 0x000fe400078ec0ff */
[----:B------:R-:W0:Y:S02]  /*6ec0*/  MUFU.RCP64H R103, R85 ;  /* 0x0000005500677308 */ /* 0x000e240000001800 */
[----:B------:R-:W-:Y:S01]  /*6ed0*/  @!P2 ISETP.GE.U32.AND P3, PT, R21, R22, PT ;  /* 0x000000161500a20c */ /* 0x000fe20003f66070 */
[----:B------:R-:W-:Y:S01]  /*6ee0*/  IMAD.MOV.U32 R22, RZ, RZ, 0x1ca00000 ;  /* 0x1ca00000ff167424 */ /* 0x000fe200078e00ff */
[----:B------:R-:W-:-:S04]  /*6ef0*/  @!P0 LOP3.LUT R25, R85, 0x7ff00000, RZ, 0xc0, !PT ;  /* 0x7ff0000055198812 */ /* 0x000fc800078ec0ff */
[----:B------:R-:W-:-:S04]  /*6f00*/  SEL R24, R22, 0x63400000, !P1 ;  /* 0x6340000016187807 */ /* 0x000fc80004800000 */
[----:B------:R-:W-:Y:S01]  /*6f10*/  LOP3.LUT R93, R24, 0x800fffff, R99, 0xf8, !PT ;  /* 0x800fffff185d7812 */ /* 0x000fe200078ef863 */
[----:B------:R-:W-:Y:S01]  /*6f20*/  IMAD.MOV.U32 R24, RZ, RZ, R21 ;  /* 0x000000ffff187224 */ /* 0x000fe200078e0015 */
[----:B0-----:R-:W-:-:S08]  /*6f30*/  DFMA R26, R102, -R84, 1 ;  /* 0x3ff00000661a742b */ /* 0x001fd00000000854 */
[----:B------:R-:W-:-:S08]  /*6f40*/  DFMA R26, R26, R26, R26 ;  /* 0x0000001a1a1a722b */ /* 0x000fd0000000001a */
[----:B------:R-:W-:Y:S01]  /*6f50*/  DFMA R102, R102, R26, R102 ;  /* 0x0000001a6666722b */ /* 0x000fe20000000066 */
[----:B------:R-:W-:-:S04]  /*6f60*/  @!P2 SEL R26, R22, 0x63400000, !P3 ;  /* 0x63400000161aa807 */ /* 0x000fc80005800000 */
[----:B------:R-:W-:-:S03]  /*6f70*/  @!P2 LOP3.LUT R26, R26, 0x80000000, R99, 0xf8, !PT ;  /* 0x800000001a1aa812 */ /* 0x000fc600078ef863 */
[----:B------:R-:W-:Y:S01]  /*6f80*/  DFMA R100, R102, -R84, 1 ;  /* 0x3ff000006664742b */ /* 0x000fe20000000854 */
[----:B------:R-:W-:Y:S01]  /*6f90*/  @!P2 LOP3.LUT R27, R26, 0x100000, RZ, 0xfc, !PT ;  /* 0x001000001a1ba812 */ /* 0x000fe200078efcff */
[----:B------:R-:W-:-:S06]  /*6fa0*/  @!P2 IMAD.MOV.U32 R26, RZ, RZ, RZ ;  /* 0x000000ffff1aa224 */ /* 0x000fcc00078e00ff */
[----:B------:R-:W-:Y:S02]  /*6fb0*/  DFMA R102, R102, R100, R102 ;  /* 0x000000646666722b */ /* 0x000fe40000000066 */
[----:B------:R-:W-:Y:S01]  /*6fc0*/  @!P2 DFMA R92, R92, 2, -R26 ;  /* 0x400000005c5ca82b */ /* 0x000fe2000000081a */
[----:B------:R-:W-:-:S07]  /*6fd0*/  VIADD R27, R25, 0xffffffff ;  /* 0xffffffff191b7836 */ /* 0x000fce0000000000 */
[----:B------:R-:W-:Y:S02]  /*6fe0*/  DMUL R100, R102, R92 ;  /* 0x0000005c66647228 */ /* 0x000fe40000000000 */
[----:B------:R-:W-:-:S05]  /*6ff0*/  @!P2 LOP3.LUT R24, R93, 0x7ff00000, RZ, 0xc0, !PT ;  /* 0x7ff000005d18a812 */ /* 0x000fca00078ec0ff */
[----:B------:R-:W-:Y:S01]  /*7000*/  VIADD R26, R24, 0xffffffff ;  /* 0xffffffff181a7836 */ /* 0x000fe20000000000 */
[----:B------:R-:W-:-:S04]  /*7010*/  DFMA R104, R100, -R84, R92 ;  /* 0x800000546468722b */ /* 0x000fc8000000005c */
[----:B------:R-:W-:-:S04]  /*7020*/  ISETP.GT.U32.AND P0, PT, R26, 0x7feffffe, PT ;  /* 0x7feffffe1a00780c */ /* 0x000fc80003f04070 */
[----:B------:R-:W-:Y:S01]  /*7030*/  ISETP.GT.U32.OR P0, PT, R27, 0x7feffffe, P0 ;  /* 0x7feffffe1b00780c */ /* 0x000fe20000704470 */
[----:B------:R-:W-:-:S12]  /*7040*/  DFMA R26, R102, R104, R100 ;  /* 0x00000068661a722b */ /* 0x000fd80000000064 */
[----:B------:R-:W-:Y:S05]  /*7050*/  @P0 BRA `(.L_x_53) ;  /* 0x00000000006c0947 */ /* 0x000fea0003800000 */
[----:B------:R-:W-:-:S04]  /*7060*/  LOP3.LUT R24, R87, 0x7ff00000, RZ, 0xc0, !PT ;  /* 0x7ff0000057187812 */ /* 0x000fc800078ec0ff */
[CC--:B------:R-:W-:Y:S02]  /*7070*/  VIADDMNMX R25, R21.reuse, -R24.reuse, 0xb9600000, !PT ;  /* 0xb960000015197446 */ /* 0x0c0fe40007800918 */
[----:B------:R-:W-:Y:S01]  /*7080*/  ISETP.GE.U32.AND P0, PT, R21, R24, PT ;  /* 0x000000181500720c */ /* 0x000fe20003f06070 */
[----:B------:R-:W-:Y:S01]  /*7090*/  IMAD.MOV.U32 R24, RZ, RZ, RZ ;  /* 0x000000ffff187224 */ /* 0x000fe200078e00ff */
[----:B------:R-:W-:Y:S02]  /*70a0*/  VIMNMX R25, PT, PT, R25, 0x46a00000, PT ;  /* 0x46a0000019197848 */ /* 0x000fe40003fe0100 */
[----:B------:R-:W-:-:S04]  /*70b0*/  SEL R22, R22, 0x63400000, !P0 ;  /* 0x6340000016167807 */ /* 0x000fc80004000000 */
[----:B------:R-:W-:-:S05]  /*70c0*/  IADD3 R22, PT, PT, -R22, R25, RZ ;  /* 0x0000001916167210 */ /* 0x000fca0007ffe1ff */
[----:B------:R-:W-:-:S06]  /*70d0*/  VIADD R25, R22, 0x7fe00000 ;  /* 0x7fe0000016197836 */ /* 0x000fcc0000000000 */
[----:B------:R-:W-:-:S10]  /*70e0*/  DMUL R100, R26, R24 ;  /* 0x000000181a647228 */ /* 0x000fd40000000000 */
[----:B------:R-:W-:-:S13]  /*70f0*/  FSETP.GTU.AND P0, PT, |R101|, 1.469367938527859385e-39, PT ;  /* 0x001000006500780b */ /* 0x000fda0003f0c200 */
[----:B------:R-:W-:Y:S05]  /*7100*/  @P0 BRA `(.L_x_54) ;  /* 0x0000000000940947 */ /* 0x000fea0003800000 */
[----:B------:R-:W-:-:S06]  /*7110*/  DFMA R84, R26, -R84, R92 ;  /* 0x800000541a54722b */ /* 0x000fcc000000005c */
[----:B------:R-:W-:-:S04]  /*7120*/  IMAD.MOV.U32 R84, RZ, RZ, RZ ;  /* 0x000000ffff547224 */ /* 0x000fc800078e00ff */
[C---:B------:R-:W-:Y:S02]  /*7130*/  FSETP.NEU.AND P0, PT, R85.reuse, RZ, PT ;  /* 0x000000ff5500720b */ /* 0x040fe40003f0d000 */
[----:B------:R-:W-:-:S04]  /*7140*/  LOP3.LUT R86, R85, 0x80000000, R87, 0x48, !PT ;  /* 0x8000000055567812 */ /* 0x000fc800078e4857 */
[----:B------:R-:W-:-:S07]  /*7150*/  LOP3.LUT R85, R86, R25, RZ, 0xfc, !PT ;  /* 0x0000001956557212 */ /* 0x000fce00078efcff */
[----:B------:R-:W-:Y:S05]  /*7160*/  @!P0 BRA `(.L_x_54) ;  /* 0x00000000007c8947 */ /* 0x000fea0003800000 */
[----:B------:R-:W-:Y:S01]  /*7170*/  IMAD.MOV R25, RZ, RZ, -R22 ;  /* 0x000000ffff197224 */ /* 0x000fe200078e0a16 */
[----:B------:R-:W-:Y:S02]  /*7180*/  MOV R24, RZ ;  /* 0x000000ff00187202 */ /* 0x000fe40000000f00 */
[----:B------:R-:W-:-:S04]  /*7190*/  IADD3 R22, PT, PT, -R22, -0x43300000, RZ ;  /* 0xbcd0000016167810 */ /* 0x000fc80007ffe1ff */
[----:B------:R-:W-:Y:S02]  /*71a0*/  DFMA R24, R100, -R24, R26 ;  /* 0x800000186418722b */ /* 0x000fe4000000001a */
[----:B------:R-:W-:-:S08]  /*71b0*/  DMUL.RP R26, R26, R84 ;  /* 0x000000541a1a7228 */ /* 0x000fd00000008000 */
[----:B------:R-:W-:Y:S02]  /*71c0*/  FSETP.NEU.AND P0, PT, |R25|, R22, PT ;  /* 0x000000161900720b */ /* 0x000fe40003f0d200 */
[----:B------:R-:W-:Y:S02]  /*71d0*/  LOP3.LUT R21, R27, R86, RZ, 0x3c, !PT ;  /* 0x000000561b157212 */ /* 0x000fe400078e3cff */
[----:B------:R-:W-:Y:S02]  /*71e0*/  FSEL R100, R26, R100, !P0 ;  /* 0x000000641a647208 */ /* 0x000fe40004000000 */
[----:B------:R-:W-:Y:S01]  /*71f0*/  FSEL R101, R21, R101, !P0 ;  /* 0x0000006515657208 */ /* 0x000fe20004000000 */
[----:B------:R-:W-:Y:S06]  /*7200*/  BRA `(.L_x_54) ;  /* 0x0000000000547947 */ /* 0x000fec0003800000 */
.L_x_53:
[----:B------:R-:W-:-:S14]  /*7210*/  DSETP.NAN.AND P0, PT, R98, R98, PT ;  /* 0x000000626200722a */ /* 0x000fdc0003f08000 */
[----:B------:R-:W-:Y:S05]  /*7220*/  @P0 BRA `(.L_x_55) ;  /* 0x0000000000440947 */ /* 0x000fea0003800000 */
[----:B------:R-:W-:-:S14]  /*7230*/  DSETP.NAN.AND P0, PT, R86, R86, PT ;  /* 0x000000565600722a */ /* 0x000fdc0003f08000 */
[----:B------:R-:W-:Y:S05]  /*7240*/  @P0 BRA `(.L_x_56) ;  /* 0x0000000000300947 */ /* 0x000fea0003800000 */
[----:B------:R-:W-:Y:S01]  /*7250*/  ISETP.NE.AND P0, PT, R24, R25, PT ;  /* 0x000000191800720c */ /* 0x000fe20003f05270 */
[----:B------:R-:W-:Y:S02]  /*7260*/  IMAD.MOV.U32 R100, RZ, RZ, 0x0 ;  /* 0x00000000ff647424 */ /* 0x000fe400078e00ff */
[----:B------:R-:W-:-:S10]  /*7270*/  IMAD.MOV.U32 R101, RZ, RZ, -0x80000 ;  /* 0xfff80000ff657424 */ /* 0x000fd400078e00ff */
[----:B------:R-:W-:Y:S05]  /*7280*/  @!P0 BRA `(.L_x_54) ;  /* 0x0000000000348947 */ /* 0x000fea0003800000 */
[----:B------:R-:W-:Y:S02]  /*7290*/  ISETP.NE.AND P0, PT, R24, 0x7ff00000, PT ;  /* 0x7ff000001800780c */ /* 0x000fe40003f05270 */
[----:B------:R-:W-:Y:S02]  /*72a0*/  LOP3.LUT R101, R99, 0x80000000, R87, 0x48, !PT ;  /* 0x8000000063657812 */ /* 0x000fe400078e4857 */
[----:B------:R-:W-:-:S13]  /*72b0*/  ISETP.EQ.OR P0, PT, R25, RZ, !P0 ;  /* 0x000000ff1900720c */ /* 0x000fda0004702670 */
[----:B------:R-:W-:Y:S01]  /*72c0*/  @P0 LOP3.LUT R21, R101, 0x7ff00000, RZ, 0xfc, !PT ;  /* 0x7ff0000065150812 */ /* 0x000fe200078efcff */
[----:B------:R-:W-:Y:S02]  /*72d0*/  @!P0 IMAD.MOV.U32 R100, RZ, RZ, RZ ;  /* 0x000000ffff648224 */ /* 0x000fe400078e00ff */
[----:B------:R-:W-:Y:S01]  /*72e0*/  @P0 IMAD.MOV.U32 R100, RZ, RZ, RZ ;  /* 0x000000ffff640224 */ /* 0x000fe200078e00ff */
[----:B------:R-:W-:Y:S01]  /*72f0*/  @P0 MOV R101, R21 ;  /* 0x0000001500650202 */ /* 0x000fe20000000f00 */
[----:B------:R-:W-:Y:S06]  /*7300*/  BRA `(.L_x_54) ;  /* 0x0000000000147947 */ /* 0x000fec0003800000 */
.L_x_56:
[----:B------:R-:W-:Y:S01]  /*7310*/  LOP3.LUT R101, R87, 0x80000, RZ, 0xfc, !PT ;  /* 0x0008000057657812 */ /* 0x000fe200078efcff */
[----:B------:R-:W-:Y:S01]  /*7320*/  IMAD.MOV.U32 R100, RZ, RZ, R86 ;  /* 0x000000ffff647224 */ /* 0x000fe200078e0056 */
[----:B------:R-:W-:Y:S06]  /*7330*/  BRA `(.L_x_54) ;  /* 0x0000000000087947 */ /* 0x000fec0003800000 */
.L_x_55:
[----:B------:R-:W-:Y:S01]  /*7340*/  LOP3.LUT R101, R99, 0x80000, RZ, 0xfc, !PT ;  /* 0x0008000063657812 */ /* 0x000fe200078efcff */
[----:B------:R-:W-:-:S07]  /*7350*/  IMAD.MOV.U32 R100, RZ, RZ, R98 ;  /* 0x000000ffff647224 */ /* 0x000fce00078e0062 */
.L_x_54:
[----:B------:R-:W-:Y:S05]  /*7360*/  BSYNC.RECONVERGENT B0 ;  /* 0x0000000000007941 */ /* 0x000fea0003800200 */
.L_x_52:
[----:B------:R-:W-:-:S04]  /*7370*/  IMAD.MOV.U32 R21, RZ, RZ, 0x0 ;  /* 0x00000000ff157424 */ /* 0x000fc800078e00ff */
[----:B------:R-:W-:Y:S05]  /*7380*/  RET.REL.NODEC R20 `(_Z4loopPdPiS0_S_iid) ;  /* 0xffffff8c141c7950 */ /* 0x000fea0003c3ffff */
.L_x_57:
[----:B------:R-:W-:-:S00]  /*7390*/  BRA `(.L_x_57) ;  /* 0xfffffffc00fc7947 */ /* 0x000fc0000383ffff */
[----:B------:R-:W-:-:S00]  /*73a0*/  NOP ;  /* 0x0000000000007918 */ /* 0x000fc00000000000 */
        /* <DEDUP_REMOVED lines=13> */
.L_x_58:


//--------------------- .nv.shared.reserved.0     --------------------------
	.section	.nv.shared.reserved.0,"aw",@nobits
	.weak		__nv_reservedSMEM_offset_0_alias
	.size		__nv_reservedSMEM_offset_0_alias, 0, 64
	.other		__nv_reservedSMEM_offset_0_alias,@"STO_CUDA_RESERVED_SHARED STV_DEFAULT"
__nv_reservedSMEM_offset_0_alias:
	.zero		0
	.zero		64


//--------------------- .nv.constant0._Z4loopPdPiS0_S_iid --------------------------
	.section	.nv.constant0._Z4loopPdPiS0_S_iid,"a",@progbits
	.sectionflags	@""
	.align	4
.nv.constant0._Z4loopPdPiS0_S_iid:
	.zero		944


//--------------------- SYMBOLS --------------------------

	.type		.nv.reservedSmem.offset0,@object
	.size		.nv.reservedSmem.offset0,0x4
